def attn_fwd(
    Q,
    K,
    V,
    Out,
    Lse,
    sm_scale,
    stride_qz,
    stride_qh,
    stride_qm,
    stride_qk,
    stride_kz,
    stride_kh,
    stride_kn,
    stride_kk,
    stride_vz,
    stride_vh,
    stride_vn,
    stride_vk,
    stride_oz,
    stride_oh,
    stride_om,
    stride_ok,
    seqlen_q,
    seqlen_k,
    BLOCK_M: tl.constexpr,
    BLOCK_N: tl.constexpr,
    HEAD_DIM: tl.constexpr,
    CAUSAL: tl.constexpr,
):
    start_m = tl.program_id(0)
    off_hz = tl.program_id(1)
    q_off = off_hz * stride_qh
    k_off = off_hz * stride_kh
    v_off = off_hz * stride_vh
    offs_m = start_m * BLOCK_M + tl.arange(0, BLOCK_M)
    offs_d = tl.arange(0, HEAD_DIM)
    offs_n = tl.arange(0, BLOCK_N)
    q_ptrs = Q + q_off + offs_m[:, None] * stride_qm + offs_d[None, :] * stride_qk
    k_ptrs = K + k_off + offs_d[:, None] * stride_kk + offs_n[None, :] * stride_kn
    v_ptrs = V + v_off + offs_n[:, None] * stride_vn + offs_d[None, :] * stride_vk
    m_i = tl.full([BLOCK_M], float("-inf"), dtype=tl.float32)
    l_i = tl.zeros([BLOCK_M], dtype=tl.float32) + 1.0
    acc = tl.zeros([BLOCK_M, HEAD_DIM], dtype=tl.float32)
    q = tl.load(q_ptrs)
    acc, l_i, m_i = _attn_fwd_inner(
        acc,
        l_i,
        m_i,
        q,
        k_ptrs,
        v_ptrs,
        sm_scale,
        stride_kn,
        stride_vn,
        start_m,
        seqlen_k,
        BLOCK_M,
        BLOCK_N,
        HEAD_DIM,
        CAUSAL,
    )
    acc = acc / l_i[:, None]
    lse = m_i + tl.math.log2(l_i) / 1.4426950408889634
    o_ptrs = (
        Out
        + off_hz * stride_oh
        + offs_m[:, None] * stride_om
        + offs_d[None, :] * stride_ok
    )
    tl.store(o_ptrs, acc.to(Out.dtype.element_ty))
    tl.store(Lse + off_hz * seqlen_q + offs_m, lse)

# config = {"BLOCK_M": 32, "BLOCK_N": 16, "HEAD_DIM": 64, "arch": "sm_100", "causal": true, "dtype": "fp16", "num_stages": 3, "num_warps": 8}
# arch = sm_100


// ===== COMPILED SASS (sm_100a) =====

	.target	sm_100a

	.elftype	@"ET_EXEC"


//--------------------- .note.nv.tkinfo           --------------------------
	.section	.note.nv.tkinfo,"",@"SHT_NOTE"
	.sectionflags	@"SHF_NOTE_NV_TKINFO"
	.tkinfo
        /*0018*/ 	.word	0x00000081
        /*0030*/ 	.string	""
        /*0030*/ 	.string	"ptxas-blackwell"
        /*0030*/ 	.string	"Cuda compilation tools, release 12.9, V12.9.86"
        /*0030*/ 	.string	"Build cuda_12.9.r12.9/compiler.36037853_0"
        /*0030*/ 	.string	"-v  -suppress-debug-info  -lineinfo  -arch sm_100a "



//--------------------- .note.nv.cuver            --------------------------
	.section	.note.nv.cuver,"",@"SHT_NOTE"
	.sectionflags	@"SHF_NOTE_NV_CUVER"
        /*0018*/ 	.short	0x0001
        /*001a*/ 	.short	0x0064
        /*001c*/ 	.short	0x0001
        /*001e*/ 	.short	0x0000
        /*0020*/ 	.short	0x0001
        /*0022*/ 	.short	0x0000


//--------------------- .nv.info                  --------------------------
	.section	.nv.info,"",@"SHT_CUDA_INFO"
	.align	4


	//----- nvinfo : EIATTR_REGCOUNT
	.align		4
        /*0000*/ 	.byte	0x04, 0x2f
        /*0002*/ 	.short	(.L_2 - .L_1)
	.align		4
.L_1:
        /*0004*/ 	.word	index@(attn_fwd)
        /*0008*/ 	.word	0x00000067


	//----- nvinfo : EIATTR_FRAME_SIZE
	.align		4
.L_2:
        /*000c*/ 	.byte	0x04, 0x11
        /*000e*/ 	.short	(.L_4 - .L_3)
	.align		4
.L_3:
        /*0010*/ 	.word	index@(attn_fwd)
        /*0014*/ 	.word	0x00000000


	//----- nvinfo : EIATTR_MIN_STACK_SIZE
	.align		4
.L_4:
        /*0018*/ 	.byte	0x04, 0x12
        /*001a*/ 	.short	(.L_6 - .L_5)
	.align		4
.L_5:
        /*001c*/ 	.word	index@(attn_fwd)
        /*0020*/ 	.word	0x00000000
.L_6:


//--------------------- .nv.info.attn_fwd         --------------------------
	.section	.nv.info.attn_fwd,"",@"SHT_CUDA_INFO"
	.sectionflags	@""
	.align	4


	//----- nvinfo : EIATTR_CUDA_API_VERSION
	.align		4
        /*0000*/ 	.byte	0x04, 0x37
        /*0002*/ 	.short	(.L_8 - .L_7)
.L_7:
        /*0004*/ 	.word	0x00000081


	//----- nvinfo : EIATTR_KPARAM_INFO
	.align		4
.L_8:
        /*0008*/ 	.byte	0x04, 0x17
        /*000a*/ 	.short	(.L_10 - .L_9)
.L_9:
        /*000c*/ 	.word	0x00000000
        /*0010*/ 	.short	0x0019
        /*0012*/ 	.short	0x0080
        /*0014*/ 	.byte	0x00, 0xf4, 0x21, 0x00


	//----- nvinfo : EIATTR_KPARAM_INFO
	.align		4
.L_10:
        /*0018*/ 	.byte	0x04, 0x17
        /*001a*/ 	.short	(.L_12 - .L_11)
.L_11:
        /*001c*/ 	.word	0x00000000
        /*0020*/ 	.short	0x0018
        /*0022*/ 	.short	0x0078
        /*0024*/ 	.byte	0x00, 0xf4, 0x21, 0x00


	//----- nvinfo : EIATTR_KPARAM_INFO
	.align		4
.L_12:
        /*0028*/ 	.byte	0x04, 0x17
        /*002a*/ 	.short	(.L_14 - .L_13)
.L_13:
        /*002c*/ 	.word	0x00000000
        /*0030*/ 	.short	0x0017
        /*0032*/ 	.short	0x0070
        /*0034*/ 	.byte	0x00, 0xf0, 0x11, 0x00


	//----- nvinfo : EIATTR_KPARAM_INFO
	.align		4
.L_14:
        /*0038*/ 	.byte	0x04, 0x17
        /*003a*/ 	.short	(.L_16 - .L_15)
.L_15:
        /*003c*/ 	.word	0x00000000
        /*0040*/ 	.short	0x0016
        /*0042*/ 	.short	0x006c
        /*0044*/ 	.byte	0x00, 0xf0, 0x11, 0x00


	//----- nvinfo : EIATTR_KPARAM_INFO
	.align		4
.L_16:
        /*0048*/ 	.byte	0x04, 0x17
        /*004a*/ 	.short	(.L_18 - .L_17)
.L_17:
        /*004c*/ 	.word	0x00000000
        /*0050*/ 	.short	0x0015
        /*0052*/ 	.short	0x0068
        /*0054*/ 	.byte	0x00, 0xf0, 0x11, 0x00


	//----- nvinfo : EIATTR_KPARAM_INFO
	.align		4
.L_18:
        /*0058*/ 	.byte	0x04, 0x17
        /*005a*/ 	.short	(.L_20 - .L_19)
.L_19:
        /*005c*/ 	.word	0x00000000
        /*0060*/ 	.short	0x0014
        /*0062*/ 	.short	0x0064
        /*0064*/ 	.byte	0x00, 0xf0, 0x11, 0x00


	//----- nvinfo : EIATTR_KPARAM_INFO
	.align		4
.L_20:
        /*0068*/ 	.byte	0x04, 0x17
        /*006a*/ 	.short	(.L_22 - .L_21)
.L_21:
        /*006c*/ 	.word	0x00000000
        /*0070*/ 	.short	0x0013
        /*0072*/ 	.short	0x0060
        /*0074*/ 	.byte	0x00, 0xf0, 0x11, 0x00


	//----- nvinfo : EIATTR_KPARAM_INFO
	.align		4
.L_22:
        /*0078*/ 	.byte	0x04, 0x17
        /*007a*/ 	.short	(.L_24 - .L_23)
.L_23:
        /*007c*/ 	.word	0x00000000
        /*0080*/ 	.short	0x0012
        /*0082*/ 	.short	0x005c
        /*0084*/ 	.byte	0x00, 0xf0, 0x11, 0x00


	//----- nvinfo : EIATTR_KPARAM_INFO
	.align		4
.L_24:
        /*0088*/ 	.byte	0x04, 0x17
        /*008a*/ 	.short	(.L_26 - .L_25)
.L_25:
        /*008c*/ 	.word	0x00000000
        /*0090*/ 	.short	0x0011
        /*0092*/ 	.short	0x0058
        /*0094*/ 	.byte	0x00, 0xf0, 0x11, 0x00


	//----- nvinfo : EIATTR_KPARAM_INFO
	.align		4
.L_26:
        /*0098*/ 	.byte	0x04, 0x17
        /*009a*/ 	.short	(.L_28 - .L_27)
.L_27:
        /*009c*/ 	.word	0x00000000
        /*00a0*/ 	.short	0x0010
        /*00a2*/ 	.short	0x0054
        /*00a4*/ 	.byte	0x00, 0xf0, 0x11, 0x00


	//----- nvinfo : EIATTR_KPARAM_INFO
	.align		4
.L_28:
        /*00a8*/ 	.byte	0x04, 0x17
        /*00aa*/ 	.short	(.L_30 - .L_29)
.L_29:
        /*00ac*/ 	.word	0x00000000
        /*00b0*/ 	.short	0x000f
        /*00b2*/ 	.short	0x0050
        /*00b4*/ 	.byte	0x00, 0xf0, 0x11, 0x00


	//----- nvinfo : EIATTR_KPARAM_INFO
	.align		4
.L_30:
        /*00b8*/ 	.byte	0x04, 0x17
        /*00ba*/ 	.short	(.L_32 - .L_31)
.L_31:
        /*00bc*/ 	.word	0x00000000
        /*00c0*/ 	.short	0x000e
        /*00c2*/ 	.short	0x004c
        /*00c4*/ 	.byte	0x00, 0xf0, 0x11, 0x00


	//----- nvinfo : EIATTR_KPARAM_INFO
	.align		4
.L_32:
        /*00c8*/ 	.byte	0x04, 0x17
        /*00ca*/ 	.short	(.L_34 - .L_33)
.L_33:
        /*00cc*/ 	.word	0x00000000
        /*00d0*/ 	.short	0x000d
        /*00d2*/ 	.short	0x0048
        /*00d4*/ 	.byte	0x00, 0xf0, 0x11, 0x00


	//----- nvinfo : EIATTR_KPARAM_INFO
	.align		4
.L_34:
        /*00d8*/ 	.byte	0x04, 0x17
        /*00da*/ 	.short	(.L_36 - .L_35)
.L_35:
        /*00dc*/ 	.word	0x00000000
        /*00e0*/ 	.short	0x000c
        /*00e2*/ 	.short	0x0044
        /*00e4*/ 	.byte	0x00, 0xf0, 0x11, 0x00


	//----- nvinfo : EIATTR_KPARAM_INFO
	.align		4
.L_36:
        /*00e8*/ 	.byte	0x04, 0x17
        /*00ea*/ 	.short	(.L_38 - .L_37)
.L_37:
        /*00ec*/ 	.word	0x00000000
        /*00f0*/ 	.short	0x000b
        /*00f2*/ 	.short	0x0040
        /*00f4*/ 	.byte	0x00, 0xf0, 0x11, 0x00


	//----- nvinfo : EIATTR_KPARAM_INFO
	.align		4
.L_38:
        /*00f8*/ 	.byte	0x04, 0x17
        /*00fa*/ 	.short	(.L_40 - .L_39)
.L_39:
        /*00fc*/ 	.word	0x00000000
        /*0100*/ 	.short	0x000a
        /*0102*/ 	.short	0x003c
        /*0104*/ 	.byte	0x00, 0xf0, 0x11, 0x00


	//----- nvinfo : EIATTR_KPARAM_INFO
	.align		4
.L_40:
        /*0108*/ 	.byte	0x04, 0x17
        /*010a*/ 	.short	(.L_42 - .L_41)
.L_41:
        /*010c*/ 	.word	0x00000000
        /*0110*/ 	.short	0x0009
        /*0112*/ 	.short	0x0038
        /*0114*/ 	.byte	0x00, 0xf0, 0x11, 0x00


	//----- nvinfo : EIATTR_KPARAM_INFO
	.align		4
.L_42:
        /*0118*/ 	.byte	0x04, 0x17
        /*011a*/ 	.short	(.L_44 - .L_43)
.L_43:
        /*011c*/ 	.word	0x00000000
        /*0120*/ 	.short	0x0008
        /*0122*/ 	.short	0x0034
        /*0124*/ 	.byte	0x00, 0xf0, 0x11, 0x00


	//----- nvinfo : EIATTR_KPARAM_INFO
	.align		4
.L_44:
        /*0128*/ 	.byte	0x04, 0x17
        /*012a*/ 	.short	(.L_46 - .L_45)
.L_45:
        /*012c*/ 	.word	0x00000000
        /*0130*/ 	.short	0x0007
        /*0132*/ 	.short	0x0030
        /*0134*/ 	.byte	0x00, 0xf0, 0x11, 0x00


	//----- nvinfo : EIATTR_KPARAM_INFO
	.align		4
.L_46:
        /*0138*/ 	.byte	0x04, 0x17
        /*013a*/ 	.short	(.L_48 - .L_47)
.L_47:
        /*013c*/ 	.word	0x00000000
        /*0140*/ 	.short	0x0006
        /*0142*/ 	.short	0x002c
        /*0144*/ 	.byte	0x00, 0xf0, 0x11, 0x00


	//----- nvinfo : EIATTR_KPARAM_INFO
	.align		4
.L_48:
        /*0148*/ 	.byte	0x04, 0x17
        /*014a*/ 	.short	(.L_50 - .L_49)
.L_49:
        /*014c*/ 	.word	0x00000000
        /*0150*/ 	.short	0x0005
        /*0152*/ 	.short	0x0028
        /*0154*/ 	.byte	0x00, 0xf0, 0x11, 0x00


	//----- nvinfo : EIATTR_KPARAM_INFO
	.align		4
.L_50:
        /*0158*/ 	.byte	0x04, 0x17
        /*015a*/ 	.short	(.L_52 - .L_51)
.L_51:
        /*015c*/ 	.word	0x00000000
        /*0160*/ 	.short	0x0004
        /*0162*/ 	.short	0x0020
        /*0164*/ 	.byte	0x00, 0xf4, 0x21, 0x00


	//----- nvinfo : EIATTR_KPARAM_INFO
	.align		4
.L_52:
        /*0168*/ 	.byte	0x04, 0x17
        /*016a*/ 	.short	(.L_54 - .L_53)
.L_53:
        /*016c*/ 	.word	0x00000000
        /*0170*/ 	.short	0x0003
        /*0172*/ 	.short	0x0018
        /*0174*/ 	.byte	0x00, 0xf4, 0x21, 0x00


	//----- nvinfo : EIATTR_KPARAM_INFO
	.align		4
.L_54:
        /*0178*/ 	.byte	0x04, 0x17
        /*017a*/ 	.short	(.L_56 - .L_55)
.L_55:
        /*017c*/ 	.word	0x00000000
        /*0180*/ 	.short	0x0002
        /*0182*/ 	.short	0x0010
        /*0184*/ 	.byte	0x00, 0xf4, 0x21, 0x00


	//----- nvinfo : EIATTR_KPARAM_INFO
	.align		4
.L_56:
        /*0188*/ 	.byte	0x04, 0x17
        /*018a*/ 	.short	(.L_58 - .L_57)
.L_57:
        /*018c*/ 	.word	0x00000000
        /*0190*/ 	.short	0x0001
        /*0192*/ 	.short	0x0008
        /*0194*/ 	.byte	0x00, 0xf4, 0x21, 0x00


	//----- nvinfo : EIATTR_KPARAM_INFO
	.align		4
.L_58:
        /*0198*/ 	.byte	0x04, 0x17
        /*019a*/ 	.short	(.L_60 - .L_59)
.L_59:
        /*019c*/ 	.word	0x00000000
        /*01a0*/ 	.short	0x0000
        /*01a2*/ 	.short	0x0000
        /*01a4*/ 	.byte	0x00, 0xf4, 0x21, 0x00


	//----- nvinfo : EIATTR_SPARSE_MMA_MASK
	.align		4
.L_60:
        /*01a8*/ 	.byte	0x03, 0x50
        /*01aa*/ 	.short	0x0000


	//----- nvinfo : EIATTR_MAXREG_COUNT
	.align		4
        /*01ac*/ 	.byte	0x03, 0x1b
        /*01ae*/ 	.short	0x00ff


	//----- nvinfo : EIATTR_NUM_BARRIERS
	.align		4
        /*01b0*/ 	.byte	0x02, 0x4c
        /*01b2*/ 	.byte	0x01
	.zero		1


	//----- nvinfo : EIATTR_COOP_GROUP_MASK_REGIDS
	.align		4
        /*01b4*/ 	.byte	0x04, 0x29
        /*01b6*/ 	.short	(.L_62 - .L_61)


	//   ....[0]....
.L_61:
        /*01b8*/ 	.word	0xffffffff


	//   ....[1]....
        /*01bc*/ 	.word	0xffffffff


	//   ....[2]....
        /*01c0*/ 	.word	0xffffffff


	//   ....[3]....
        /*01c4*/ 	.word	0xffffffff


	//   ....[4]....
        /*01c8*/ 	.word	0xffffffff


	//   ....[5]....
        /*01cc*/ 	.word	0xffffffff


	//   ....[6]....
        /*01d0*/ 	.word	0xffffffff


	//   ....[7]....
        /*01d4*/ 	.word	0xffffffff


	//   ....[8]....
        /*01d8*/ 	.word	0xffffffff


	//   ....[9]....
        /*01dc*/ 	.word	0xffffffff


	//   ....[10]....
        /*01e0*/ 	.word	0xffffffff


	//   ....[11]....
        /*01e4*/ 	.word	0xffffffff


	//   ....[12]....
        /*01e8*/ 	.word	0xffffffff


	//   ....[13]....
        /*01ec*/ 	.word	0xffffffff


	//   ....[14]....
        /*01f0*/ 	.word	0xffffffff


	//   ....[15]....
        /*01f4*/ 	.word	0xffffffff


	//   ....[16]....
        /*01f8*/ 	.word	0xffffffff


	//   ....[17]....
        /*01fc*/ 	.word	0xffffffff


	//----- nvinfo : EIATTR_COOP_GROUP_INSTR_OFFSETS
	.align		4
.L_62:
        /*0200*/ 	.byte	0x04, 0x28
        /*0202*/ 	.short	(.L_64 - .L_63)


	//   ....[0]....
.L_63:
        /*0204*/ 	.word	0x00001290


	//   ....[1]....
        /*0208*/ 	.word	0x000012a0


	//   ....[2]....
        /*020c*/ 	.word	0x000012b0


	//   ....[3]....
        /*0210*/ 	.word	0x000012c0


	//   ....[4]....
        /*0214*/ 	.word	0x00001300


	//   ....[5]....
        /*0218*/ 	.word	0x00001320


	//   ....[6]....
        /*021c*/ 	.word	0x00001330


	//   ....[7]....
        /*0220*/ 	.word	0x00001340


	//   ....[8]....
        /*0224*/ 	.word	0x000013f0


	//   ....[9]....
        /*0228*/ 	.word	0x000015b0


	//   ....[10]....
        /*022c*/ 	.word	0x00001680


	//   ....[11]....
        /*0230*/ 	.word	0x00001690


	//   ....[12]....
        /*0234*/ 	.word	0x000016b0


	//   ....[13]....
        /*0238*/ 	.word	0x000016c0


	//   ....[14]....
        /*023c*/ 	.word	0x000016f0


	//   ....[15]....
        /*0240*/ 	.word	0x00001730


	//   ....[16]....
        /*0244*/ 	.word	0x00001740


	//   ....[17]....
        /*0248*/ 	.word	0x000017e0


	//----- nvinfo : EIATTR_VRC_CTA_INIT_COUNT
	.align		4
.L_64:
        /*024c*/ 	.byte	0x02, 0x4a
	.zero		1
	.zero		1


	//----- nvinfo : EIATTR_EXIT_INSTR_OFFSETS
	.align		4
        /*0250*/ 	.byte	0x04, 0x1c
        /*0252*/ 	.short	(.L_66 - .L_65)


	//   ....[0]....
.L_65:
        /*0254*/ 	.word	0x00002be0


	//   ....[1]....
        /*0258*/ 	.word	0x00002c10


	//----- nvinfo : EIATTR_REQNTID
	.align		4
.L_66:
        /*025c*/ 	.byte	0x04, 0x10
        /*025e*/ 	.short	(.L_68 - .L_67)
.L_67:
        /*0260*/ 	.word	0x00000100
        /*0264*/ 	.word	0x00000001
        /*0268*/ 	.word	0x00000001


	//----- nvinfo : EIATTR_CBANK_PARAM_SIZE
	.align		4
.L_68:
        /*026c*/ 	.byte	0x03, 0x19
        /*026e*/ 	.short	0x0088


	//----- nvinfo : EIATTR_PARAM_CBANK
	.align		4
        /*0270*/ 	.byte	0x04, 0x0a
        /*0272*/ 	.short	(.L_70 - .L_69)
	.align		4
.L_69:
        /*0274*/ 	.word	index@(.nv.constant0.attn_fwd)
        /*0278*/ 	.short	0x0380
        /*027a*/ 	.short	0x0088


	//----- nvinfo : EIATTR_SW_WAR
	.align		4
.L_70:
        /*027c*/ 	.byte	0x04, 0x36
        /*027e*/ 	.short	(.L_72 - .L_71)
.L_71:
        /*0280*/ 	.word	0x00000008
.L_72:


//--------------------- .nv.compat                --------------------------
	.section	.nv.compat,"",@"SHT_CUDA_COMPAT_INFO"
	.align	4
        /*0000*/ 	.byte	0x02, 0x02, 0x01, 0x00, 0x02, 0x05, 0x05, 0x00, 0x02, 0x03, 0x00, 0x00, 0x02, 0x06, 0x01, 0x00


//--------------------- .nv.callgraph             --------------------------
	.section	.nv.callgraph,"",@"SHT_CUDA_CALLGRAPH"
	.align	4
	.sectionentsize	8
	.align		4
        /*0000*/ 	.word	0x00000000
	.align		4
        /*0004*/ 	.word	0xffffffff
	.align		4
        /*0008*/ 	.word	0x00000000
	.align		4
        /*000c*/ 	.word	0xfffffffe
	.align		4
        /*0010*/ 	.word	0x00000000
	.align		4
        /*0014*/ 	.word	0xfffffffd
	.align		4
        /*0018*/ 	.word	0x00000000
	.align		4
        /*001c*/ 	.word	0xfffffffc


//--------------------- .nv.constant4             --------------------------
	.section	.nv.constant4,"a",@progbits
	.align	8
	.align		8
.nv.constant4:
        /*0000*/ 	.dword	_$_str


//--------------------- .text.attn_fwd            --------------------------
	.section	.text.attn_fwd,"ax",@progbits
	.align	128
        .global         attn_fwd
        .type           attn_fwd,@function
        .size           attn_fwd,(.L_x_3 - attn_fwd)
        .other          attn_fwd,@"STO_CUDA_ENTRY STV_DEFAULT"
attn_fwd:
.text.attn_fwd:
[----:B------:R-:W0:Y:S01]  /*0000*/  LDC R1, c[0x0][0x37c] ;  /* 0x0000df00ff017b82 */ /* 0x000e220000000800 */
[----:B------:R-:W1:Y:S07]  /*0010*/  S2R R56, SR_CTAID.X ;  /* 0x0000000000387919 */ /* 0x000e6e0000002500 */
[----:B------:R-:W2:Y:S01]  /*0020*/  S2UR UR7, SR_CTAID.Y ;  /* 0x00000000000779c3 */ /* 0x000ea20000002600 */
[----:B------:R-:W2:Y:S01]  /*0030*/  LDCU.64 UR4, c[0x0][0x3b0] ;  /* 0x00007600ff0477ac */ /* 0x000ea20008000a00 */
[----:B------:R-:W3:Y:S01]  /*0040*/  S2R R3, SR_TID.X ;  /* 0x0000000000037919 */ /* 0x000ee20000002100 */
[----:B------:R-:W4:Y:S05]  /*0050*/  LDCU.64 UR10, c[0x0][0x358] ;  /* 0x00006b00ff0a77ac */ /* 0x000f2a0008000a00 */
[----:B------:R-:W5:Y:S08]  /*0060*/  LDC R13, c[0x0][0x3b8] ;  /* 0x0000ee00ff0d7b82 */ /* 0x000f700000000800 */
[----:B------:R-:W0:Y:S01]  /*0070*/  LDC.64 R18, c[0x0][0x380] ;  /* 0x0000e000ff127b82 */ /* 0x000e220000000a00 */
[----:B--2---:R-:W-:-:S04]  /*0080*/  UIMAD UR4, UR7, UR4, URZ ;  /* 0x00000004070472a4 */ /* 0x004fc8000f8e02ff */
[----:B------:R-:W-:Y:S01]  /*0090*/  USHF.L.U32 UR6, UR4, 0x1, URZ ;  /* 0x0000000104067899 */ /* 0x000fe200080006ff */
[----:B-1----:R-:W-:Y:S01]  /*00a0*/  IMAD.SHL.U32 R56, R56, 0x20, RZ ;  /* 0x0000002038387824 */ /* 0x002fe200078e00ff */
[----:B---3--:R-:W-:-:S04]  /*00b0*/  SHF.R.U32.HI R64, RZ, 0x5, R3 ;  /* 0x00000005ff407819 */ /* 0x008fc80000011603 */
[----:B------:R-:W-:Y:S02]  /*00c0*/  LOP3.LUT R65, R56, 0x1f, R3, 0xf8, !PT ;  /* 0x0000001f38417812 */ /* 0x000fe400078ef803 */
[----:B------:R-:W-:Y:S02]  /*00d0*/  SGXT.U32 R64, R64, 0x3 ;  /* 0x000000034040781a */ /* 0x000fe40000000000 */
[----:B------:R-:W-:Y:S01]  /*00e0*/  LEA.HI R63, R3, 0x18, RZ, 0x1b ;  /* 0x00000018033f7811 */ /* 0x000fe200078fd8ff */
[----:B------:R-:W-:Y:S01]  /*00f0*/  IMAD R0, R65, UR5, RZ ;  /* 0x0000000541007c24 */ /* 0x000fe2000f8e02ff */
[----:B------:R-:W-:Y:S01]  /*0100*/  UIMAD.WIDE UR4, UR4, 0x2, URZ ;  /* 0x00000002040478a5 */ /* 0x000fe2000f8e02ff */
[----:B-----5:R-:W-:Y:S02]  /*0110*/  IMAD R2, R64, R13, RZ ;  /* 0x0000000d40027224 */ /* 0x020fe400078e02ff */
[C---:B------:R-:W-:Y:S02]  /*0120*/  IMAD.SHL.U32 R5, R0.reuse, 0x2, RZ ;  /* 0x0000000200057824 */ /* 0x040fe400078e00ff */
[----:B------:R-:W-:-:S03]  /*0130*/  IMAD.HI R0, R0, 0x2, RZ ;  /* 0x0000000200007827 */ /* 0x000fc600078e02ff */
[----:B0-----:R-:W-:Y:S01]  /*0140*/  IADD3 R17, P0, P1, R5, UR6, R18 ;  /* 0x0000000605117c10 */ /* 0x001fe2000f91e012 */
[----:B------:R-:W-:-:S03]  /*0150*/  IMAD R7, R13, 0x8, R2 ;  /* 0x000000080d077824 */ /* 0x000fc600078e0202 */
[----:B------:R-:W-:Y:S01]  /*0160*/  IADD3.X R19, PT, PT, R0, UR5, R19, P0, P1 ;  /* 0x0000000500137c10 */ /* 0x000fe200087e2413 */
[----:B------:R-:W-:Y:S01]  /*0170*/  IMAD R0, R13, 0x8, R7 ;  /* 0x000000080d007824 */ /* 0x000fe200078e0207 */
[CC--:B------:R-:W-:Y:S02]  /*0180*/  LEA R4, P0, R2.reuse, R17.reuse, 0x1 ;  /* 0x0000001102047211 */ /* 0x0c0fe400078008ff */
[----:B------:R-:W-:Y:S02]  /*0190*/  LEA R6, P1, R7, R17, 0x1 ;  /* 0x0000001107067211 */ /* 0x000fe400078208ff */
[----:B------:R-:W-:Y:S02]  /*01a0*/  LEA.HI.X.SX32 R5, R2, R19, 0x1, P0 ;  /* 0x0000001302057211 */ /* 0x000fe400000f0eff */
[C---:B------:R-:W-:Y:S01]  /*01b0*/  LEA R8, P0, R0.reuse, R17, 0x1 ;  /* 0x0000001100087211 */ /* 0x040fe200078008ff */
[----:B------:R-:W-:Y:S01]  /*01c0*/  IMAD R2, R63, R13, RZ ;  /* 0x0000000d3f027224 */ /* 0x000fe200078e02ff */
[----:B------:R-:W-:Y:S01]  /*01d0*/  LEA.HI R62, R3, 0x38, RZ, 0x1b ;  /* 0x00000038033e7811 */ /* 0x000fe200078fd8ff */
[----:B----4-:R0:W2:Y:S01]  /*01e0*/  LDG.E.U16 R18, desc[UR10][R4.64] ;  /* 0x0000000a04127981 */ /* 0x0100a2000c1e1500 */
[----:B------:R-:W-:Y:S01]  /*01f0*/  LEA.HI.X.SX32 R9, R0, R19, 0x1, P0 ;  /* 0x0000001300097211 */ /* 0x000fe200000f0eff */
[----:B------:R-:W-:Y:S01]  /*0200*/  IMAD R0, R13, 0x10, R0 ;  /* 0x000000100d007824 */ /* 0x000fe200078e0200 */
[----:B------:R-:W-:Y:S01]  /*0210*/  LEA R10, P0, R2, R17, 0x1 ;  /* 0x00000011020a7211 */ /* 0x000fe200078008ff */
[----:B------:R-:W-:Y:S01]  /*0220*/  IMAD R16, R62, R13, RZ ;  /* 0x0000000d3e107224 */ /* 0x000fe200078e02ff */
[----:B------:R-:W-:Y:S01]  /*0230*/  LEA.HI.X.SX32 R7, R7, R19, 0x1, P1 ;  /* 0x0000001307077211 */ /* 0x000fe200008f0eff */
[----:B------:R-:W3:Y:S01]  /*0240*/  LDG.E.U16 R22, desc[UR10][R8.64] ;  /* 0x0000000a08167981 */ /* 0x000ee2000c1e1500 */
[----:B------:R-:W-:-:S02]  /*0250*/  LEA R15, R13, R0, 0x3 ;  /* 0x000000000d0f7211 */ /* 0x000fc400078e18ff */
[----:B------:R-:W-:Y:S01]  /*0260*/  LEA.HI.X.SX32 R11, R2, R19, 0x1, P0 ;  /* 0x00000013020b7211 */ /* 0x000fe200000f0eff */
[----:B------:R1:W4:Y:S01]  /*0270*/  LDG.E.U16 R20, desc[UR10][R6.64] ;  /* 0x0000000a06147981 */ /* 0x000322000c1e1500 */
[-C--:B0-----:R-:W-:Y:S01]  /*0280*/  LEA R4, P0, R15, R17.reuse, 0x1 ;  /* 0x000000110f047211 */ /* 0x081fe200078008ff */
[----:B------:R-:W-:Y:S01]  /*0290*/  IMAD R2, R13, 0x8, R15 ;  /* 0x000000080d027824 */ /* 0x000fe200078e020f */
[C---:B------:R-:W-:Y:S01]  /*02a0*/  LEA R12, P1, R0.reuse, R17, 0x1 ;  /* 0x00000011000c7211 */ /* 0x040fe200078208ff */
[----:B------:R-:W5:Y:S01]  /*02b0*/  LDG.E.U16 R10, desc[UR10][R10.64] ;  /* 0x0000000a0a0a7981 */ /* 0x000f62000c1e1500 */
[-C--:B------:R-:W-:Y:S02]  /*02c0*/  LEA.HI.X.SX32 R5, R15, R19.reuse, 0x1, P0 ;  /* 0x000000130f057211 */ /* 0x080fe400000f0eff */
[----:B------:R-:W-:Y:S02]  /*02d0*/  LEA.HI.X.SX32 R13, R0, R19, 0x1, P1 ;  /* 0x00000013000d7211 */ /* 0x000fe400008f0eff */
[-C--:B------:R-:W-:Y:S01]  /*02e0*/  LEA R14, P2, R16, R17.reuse, 0x1 ;  /* 0x00000011100e7211 */ /* 0x080fe200078408ff */
[----:B------:R0:W5:Y:S01]  /*02f0*/  LDG.E.U16 R4, desc[UR10][R4.64] ;  /* 0x0000000a04047981 */ /* 0x000162000c1e1500 */
[----:B-1----:R-:W-:-:S02]  /*0300*/  LEA R6, P1, R2, R17, 0x1 ;  /* 0x0000001102067211 */ /* 0x002fc400078208ff */
[-C--:B------:R-:W-:Y:S01]  /*0310*/  LEA.HI.X.SX32 R15, R16, R19.reuse, 0x1, P2 ;  /* 0x00000013100f7211 */ /* 0x080fe200010f0eff */
[----:B------:R-:W5:Y:S01]  /*0320*/  LDG.E.U16 R12, desc[UR10][R12.64] ;  /* 0x0000000a0c0c7981 */ /* 0x000f62000c1e1500 */
[----:B------:R-:W-:-:S03]  /*0330*/  LEA.HI.X.SX32 R7, R2, R19, 0x1, P1 ;  /* 0x0000001302077211 */ /* 0x000fc600008f0eff */
[----:B------:R-:W5:Y:S04]  /*0340*/  LDG.E.U16 R14, desc[UR10][R14.64] ;  /* 0x0000000a0e0e7981 */ /* 0x000f68000c1e1500 */
[----:B------:R1:W5:Y:S01]  /*0350*/  LDG.E.U16 R6, desc[UR10][R6.64] ;  /* 0x0000000a06067981 */ /* 0x000362000c1e1500 */
[----:B------:R-:W1:Y:S01]  /*0360*/  S2UR UR6, SR_CgaCtaId ;  /* 0x00000000000679c3 */ /* 0x000e620000008800 */
[C---:B------:R-:W-:Y:S02]  /*0370*/  LOP3.LUT R9, R3.reuse, 0x3f, RZ, 0xc0, !PT ;  /* 0x0000003f03097812 */ /* 0x040fe400078ec0ff */
[C---:B------:R-:W-:Y:S02]  /*0380*/  LOP3.LUT R0, R3.reuse, 0x18, RZ, 0xc0, !PT ;  /* 0x0000001803007812 */ /* 0x040fe400078ec0ff */
[----:B------:R-:W-:-:S03]  /*0390*/  LOP3.LUT R8, R3, 0xc0, RZ, 0xc0, !PT ;  /* 0x000000c003087812 */ /* 0x000fc600078ec0ff */
[----:B0-----:R-:W-:Y:S01]  /*03a0*/  IMAD R5, R0, 0x20, R9 ;  /* 0x0000002000057824 */ /* 0x001fe200078e0209 */
[----:B------:R-:W-:Y:S01]  /*03b0*/  UMOV UR4, 0x400 ;  /* 0x0000040000047882 */ /* 0x000fe20000000000 */
[----:B------:R-:W-:Y:S01]  /*03c0*/  IMAD.SHL.U32 R16, R3, 0x2, RZ ;  /* 0x0000000203107824 */ /* 0x000fe200078e00ff */
[--C-:B------:R-:W-:Y:S01]  /*03d0*/  SHF.R.U32.HI R61, RZ, 0x2, R8.reuse ;  /* 0x00000002ff3d7819 */ /* 0x100fe20000011608 */
[----:B------:R-:W-:Y:S01]  /*03e0*/  IMAD.SHL.U32 R5, R5, 0x4, RZ ;  /* 0x0000000405057824 */ /* 0x000fe200078e00ff */
[----:B------:R-:W-:Y:S01]  /*03f0*/  SHF.R.U32.HI R2, RZ, 0x1, R8 ;  /* 0x00000001ff027819 */ /* 0x000fe20000011608 */
[----:B------:R-:W-:Y:S01]  /*0400*/  VIADD R60, R56, 0x20 ;  /* 0x00000020383c7836 */ /* 0x000fe20000000000 */
[----:B------:R-:W-:Y:S02]  /*0410*/  LOP3.LUT R61, R61, 0x1fe, R16, 0x78, !PT ;  /* 0x000001fe3d3d7812 */ /* 0x000fe400078e7810 */
[----:B------:R-:W-:Y:S02]  /*0420*/  LOP3.LUT R2, R5, R2, RZ, 0x3c, !PT ;  /* 0x0000000205027212 */ /* 0x000fe400078e3cff */
[----:B------:R-:W-:Y:S01]  /*0430*/  ISETP.GE.AND P0, PT, R60, 0x1, PT ;  /* 0x000000013c00780c */ /* 0x000fe20003f06270 */
[----:B-1----:R-:W-:Y:S01]  /*0440*/  ULEA UR6, UR6, UR4, 0x18 ;  /* 0x0000000406067291 */ /* 0x002fe2000f8ec0ff */
[----:B------:R-:W-:-:S02]  /*0450*/  LOP3.LUT R5, R3, 0x3, RZ, 0xc0, !PT ;  /* 0x0000000303057812 */ /* 0x000fc400078ec0ff */
[----:B------:R-:W-:Y:S01]  /*0460*/  LOP3.LUT R7, R3, 0x20, RZ, 0xc0, !PT ;  /* 0x0000002003077812 */ /* 0x000fe200078ec0ff */
[----:B------:R-:W-:Y:S01]  /*0470*/  IMAD.MOV.U32 R73, RZ, RZ, -0x800000 ;  /* 0xff800000ff497424 */ /* 0x000fe200078e00ff */
[----:B------:R-:W-:Y:S01]  /*0480*/  MOV R92, 0xff800000 ;  /* 0xff800000005c7802 */ /* 0x000fe20000000f00 */
[----:B------:R-:W-:Y:S01]  /*0490*/  IMAD.MOV.U32 R93, RZ, RZ, -0x800000 ;  /* 0xff800000ff5d7424 */ /* 0x000fe200078e00ff */
[----:B------:R-:W-:Y:S01]  /*04a0*/  MOV R91, 0x3f800000 ;  /* 0x3f800000005b7802 */ /* 0x000fe20000000f00 */
[----:B------:R-:W-:Y:S01]  /*04b0*/  IMAD.MOV.U32 R95, RZ, RZ, -0x800000 ;  /* 0xff800000ff5f7424 */ /* 0x000fe200078e00ff */
[----:B------:R-:W-:Y:S01]  /*04c0*/  CS2R R28, SRZ ;  /* 0x00000000001c7805 */ /* 0x000fe2000001ff00 */
[----:B------:R-:W-:Y:S01]  /*04d0*/  IMAD.MOV.U32 R90, RZ, RZ, 0x3f800000 ;  /* 0x3f800000ff5a7424 */ /* 0x000fe200078e00ff */
[----:B------:R-:W-:Y:S01]  /*04e0*/  CS2R R30, SRZ ;  /* 0x00000000001e7805 */ /* 0x000fe2000001ff00 */
[----:B------:R-:W-:Y:S01]  /*04f0*/  IMAD.MOV.U32 R88, RZ, RZ, 0x3f800000 ;  /* 0x3f800000ff587424 */ /* 0x000fe200078e00ff */
[----:B------:R-:W-:Y:S01]  /*0500*/  CS2R R32, SRZ ;  /* 0x0000000000207805 */ /* 0x000fe2000001ff00 */
[----:B------:R-:W-:Y:S01]  /*0510*/  IMAD.MOV.U32 R89, RZ, RZ, 0x3f800000 ;  /* 0x3f800000ff597424 */ /* 0x000fe200078e00ff */
[----:B------:R-:W-:-:S02]  /*0520*/  CS2R R34, SRZ ;  /* 0x0000000000227805 */ /* 0x000fc4000001ff00 */
[C---:B------:R-:W-:Y:S01]  /*0530*/  LOP3.LUT R67, R3.reuse, 0x1c, RZ, 0xc0, !PT ;  /* 0x0000001c03437812 */ /* 0x040fe200078ec0ff */
[----:B------:R-:W-:Y:S01]  /*0540*/  IMAD.SHL.U32 R59, R3, 0x10, RZ ;  /* 0x00000010033b7824 */ /* 0x000fe200078e00ff */
[----:B--2---:R-:W-:Y:S04]  /*0550*/  STS.U16 [R61+UR6], R18 ;  /* 0x000000123d007988 */ /* 0x004fe80008000406 */
[----:B---3--:R-:W-:Y:S04]  /*0560*/  STS.U16 [R61+UR6+0x400], R22 ;  /* 0x000400163d007988 */ /* 0x008fe80008000406 */
[----:B----4-:R-:W-:Y:S04]  /*0570*/  STS.U16 [R61+UR6+0x200], R20 ;  /* 0x000200143d007988 */ /* 0x010fe80008000406 */
[----:B-----5:R0:W-:Y:S04]  /*0580*/  STS.U16 [R61+UR6+0xa00], R4 ;  /* 0x000a00043d007988 */ /* 0x0201e80008000406 */
[----:B------:R1:W-:Y:S01]  /*0590*/  STS.U16 [R61+UR6+0x800], R12 ;  /* 0x0008000c3d007988 */ /* 0x0003e20008000406 */
[----:B0-----:R-:W-:-:S03]  /*05a0*/  IMAD R4, R5, 0x8, R8 ;  /* 0x0000000805047824 */ /* 0x001fc600078e0208 */
[----:B------:R0:W-:Y:S01]  /*05b0*/  STS.U16 [R61+UR6+0x600], R10 ;  /* 0x0006000a3d007988 */ /* 0x0001e20008000406 */
[----:B-1----:R-:W-:-:S03]  /*05c0*/  LOP3.LUT R12, R3, 0xff, RZ, 0xc0, !PT ;  /* 0x000000ff030c7812 */ /* 0x002fc600078ec0ff */
[----:B------:R0:W-:Y:S01]  /*05d0*/  STS.U16 [R61+UR6+0xc00], R6 ;  /* 0x000c00063d007988 */ /* 0x0001e20008000406 */
[----:B------:R-:W-:-:S03]  /*05e0*/  SHF.L.U32 R4, R4, 0x2, RZ ;  /* 0x0000000204047819 */ /* 0x000fc600000006ff */
[----:B------:R0:W-:Y:S01]  /*05f0*/  STS.U16 [R61+UR6+0xe00], R14 ;  /* 0x000e000e3d007988 */ /* 0x0001e20008000406 */
[----:B------:R-:W-:Y:S02]  /*0600*/  ISETP.GE.U32.AND P4, PT, R12, 0x20, PT ;  /* 0x000000200c00780c */ /* 0x000fe40003f86070 */
[----:B------:R-:W-:Y:S01]  /*0610*/  LEA.HI R4, R7, R4, RZ, 0x1c ;  /* 0x0000000407047211 */ /* 0x000fe200078fe0ff */
[----:B------:R-:W-:Y:S10]  /*0620*/  @!P0 BRA `(.L_x_0) ;  /* 0x0000001400848947 */ /* 0x000ff40003800000 */
[C---:B------:R-:W-:Y:S01]  /*0630*/  LOP3.LUT R8, R3.reuse, 0x7, RZ, 0xc0, !PT ;  /* 0x0000000703087812 */ /* 0x040fe200078ec0ff */
[----:B0-----:R-:W-:Y:S01]  /*0640*/  IMAD.SHL.U32 R6, R3, 0x8, RZ ;  /* 0x0000000803067824 */ /* 0x001fe200078e00ff */
[----:B------:R-:W-:Y:S01]  /*0650*/  ISETP.GE.U32.AND P5, PT, R12, 0x40, PT ;  /* 0x000000400c00780c */ /* 0x000fe20003fa6070 */
[----:B------:R-:W0:Y:S01]  /*0660*/  LDC.64 R28, c[0x0][0x3c0] ;  /* 0x0000f000ff1c7b82 */ /* 0x000e220000000a00 */
[--C-:B------:R-:W-:Y:S01]  /*0670*/  SHF.R.U32.HI R17, RZ, 0x1, R7.reuse ;  /* 0x00000001ff117819 */ /* 0x100fe20000011607 */
[----:B------:R-:W-:Y:S01]  /*0680*/  IMAD.SHL.U32 R13, R8, 0x10, RZ ;  /* 0x00000010080d7824 */ /* 0x000fe200078e00ff */
[----:B------:R-:W-:Y:S01]  /*0690*/  LOP3.LUT R11, R6, 0x30, RZ, 0xc0, !PT ;  /* 0x00000030060b7812 */ /* 0x000fe200078ec0ff */
[C---:B------:R-:W-:Y:S01]  /*06a0*/  IMAD R10, R8.reuse, 0x4, R7 ;  /* 0x00000004080a7824 */ /* 0x040fe200078e0207 */
[----:B------:R-:W-:Y:S01]  /*06b0*/  SHF.L.U32 R6, R5, 0x1, RZ ;  /* 0x0000000105067819 */ /* 0x000fe200000006ff */
[----:B------:R-:W1:Y:S01]  /*06c0*/  LDCU UR8, c[0x0][0x3c8] ;  /* 0x00007900ff0877ac */ /* 0x000e620008000800 */
[--C-:B------:R-:W-:Y:S01]  /*06d0*/  LOP3.LUT R13, R13, 0x30, R16.reuse, 0x78, !PT ;  /* 0x000000300d0d7812 */ /* 0x100fe200078e7810 */
[----:B------:R-:W-:Y:S01]  /*06e0*/  IMAD R15, R8, 0x40, R11 ;  /* 0x00000040080f7824 */ /* 0x000fe200078e020b */
[----:B------:R-:W-:Y:S01]  /*06f0*/  LEA.HI R6, R7, R6, RZ, 0x1e ;  /* 0x0000000607067211 */ /* 0x000fe200078ff0ff */
[----:B------:R-:W-:Y:S01]  /*0700*/  IMAD.SHL.U32 R7, R12, 0x8, RZ ;  /* 0x000000080c077824 */ /* 0x000fe200078e00ff */
[----:B------:R-:W-:Y:S01]  /*0710*/  SHF.R.S32.HI R8, RZ, 0x2, R3 ;  /* 0x00000002ff087819 */ /* 0x000fe20000011403 */
[----:B------:R-:W2:Y:S01]  /*0720*/  LDCU.64 UR4, c[0x0][0x3d0] ;  /* 0x00007a00ff0477ac */ /* 0x000ea20008000a00 */
[----:B------:R-:W-:Y:S01]  /*0730*/  ISETP.EQ.U32.AND P6, PT, R5, RZ, !P5 ;  /* 0x000000ff0500720c */ /* 0x000fe20006fc2070 */
[----:B------:R-:W-:Y:S01]  /*0740*/  IMAD.U32 R5, R10, 0x20, R13 ;  /* 0x000000200a057824 */ /* 0x000fe200078e000d */
[----:B------:R-:W-:Y:S01]  /*0750*/  SHF.R.S32.HI R11, RZ, 0x6, R3 ;  /* 0x00000006ff0b7819 */ /* 0x000fe20000011403 */
[----:B------:R-:W3:Y:S01]  /*0760*/  LDCU.64 UR12, c[0x0][0x388] ;  /* 0x00007100ff0c77ac */ /* 0x000ee20008000a00 */
[----:B------:R-:W-:Y:S01]  /*0770*/  SGXT R8, R8, 0x1 ;  /* 0x000000010808781a */ /* 0x000fe20000000200 */
[----:B------:R-:W-:Y:S01]  /*0780*/  IMAD.SHL.U32 R21, R3, 0x20, RZ ;  /* 0x0000002003157824 */ /* 0x000fe200078e00ff */
[----:B------:R-:W-:Y:S01]  /*0790*/  LOP3.LUT R10, R7, 0x700, RZ, 0xc0, !PT ;  /* 0x00000700070a7812 */ /* 0x000fe200078ec0ff */
[----:B------:R-:W4:Y:S01]  /*07a0*/  LDC R30, c[0x0][0x3d8] ;  /* 0x0000f600ff1e7b82 */ /* 0x000f220000000800 */
[----:B------:R-:W-:Y:S01]  /*07b0*/  SGXT R7, R11, 0x1 ;  /* 0x000000010b07781a */ /* 0x000fe20000000200 */
[----:B------:R-:W-:Y:S01]  /*07c0*/  IMAD.MOV.U32 R69, RZ, RZ, -0x800000 ;  /* 0xff800000ff457424 */ /* 0x000fe200078e00ff */
[----:B------:R-:W-:Y:S01]  /*07d0*/  LOP3.LUT R24, R8, 0x90, RZ, 0xc0, !PT ;  /* 0x0000009008187812 */ /* 0x000fe200078ec0ff */
[----:B-1----:R-:W-:Y:S01]  /*07e0*/  IMAD R14, R9, UR8, RZ ;  /* 0x00000008090e7c24 */ /* 0x002fe2000f8e02ff */
[----:B------:R-:W-:Y:S01]  /*07f0*/  LOP3.LUT R19, R10, 0x100, R59, 0xf8, !PT ;  /* 0x000001000a137812 */ /* 0x000fe200078ef83b */
[----:B0-----:R-:W-:Y:S01]  /*0800*/  IMAD R9, R28, UR7, RZ ;  /* 0x000000071c097c24 */ /* 0x001fe2000f8e02ff */
[----:B------:R-:W-:Y:S01]  /*0810*/  LOP3.LUT R7, R7, 0x90, RZ, 0xc0, !PT ;  /* 0x0000009007077812 */ /* 0x000fe200078ec0ff */
[----:B------:R-:W0:Y:S01]  /*0820*/  LDC.64 R10, c[0x0][0x390] ;  /* 0x0000e400ff0a7b82 */ /* 0x000e220000000a00 */
[----:B------:R-:W-:Y:S01]  /*0830*/  LOP3.LUT R19, R19, R24, RZ, 0xfc, !PT ;  /* 0x0000001813137212 */ /* 0x000fe200078efcff */
[----:B--2---:R-:W-:Y:S01]  /*0840*/  UIMAD UR4, UR7, UR4, URZ ;  /* 0x00000004070472a4 */ /* 0x004fe2000f8e02ff */
[--C-:B------:R-:W-:Y:S01]  /*0850*/  LOP3.LUT R22, R15, 0x10, R16.reuse, 0x78, !PT ;  /* 0x000000100f167812 */ /* 0x100fe200078e7810 */
[----:B------:R-:W-:Y:S01]  /*0860*/  IMAD.HI R15, R14, 0x2, RZ ;  /* 0x000000020e0f7827 */ /* 0x000fe200078e02ff */
[----:B------:R-:W-:-:S02]  /*0870*/  LOP3.LUT R7, R7, 0x17e, R16, 0x78, !PT ;  /* 0x0000017e07077812 */ /* 0x000fc400078e7810 */
[----:B------:R-:W-:Y:S02]  /*0880*/  CS2R R32, SRZ ;  /* 0x0000000000207805 */ /* 0x000fe4000001ff00 */
[----:B------:R-:W-:Y:S01]  /*0890*/  LOP3.LUT R26, R19, 0x10, R16, 0x78, !PT ;  /* 0x00000010131a7812 */ /* 0x000fe200078e7810 */
[----:B------:R-:W-:Y:S01]  /*08a0*/  IMAD.MOV.U32 R68, RZ, RZ, -0x800000 ;  /* 0xff800000ff447424 */ /* 0x000fe200078e00ff */
[----:B------:R-:W-:Y:S01]  /*08b0*/  SHF.R.U32.HI R16, RZ, 0x6, R3 ;  /* 0x00000006ff107819 */ /* 0x000fe20000011603 */
[----:B------:R-:W-:Y:S01]  /*08c0*/  IMAD.MOV.U32 R66, RZ, RZ, -0x800000 ;  /* 0xff800000ff427424 */ /* 0x000fe200078e00ff */
[----:B------:R-:W-:Y:S01]  /*08d0*/  LOP3.LUT R13, R3, 0xf, RZ, 0xc0, !PT ;  /* 0x0000000f030d7812 */ /* 0x000fe200078ec0ff */
[----:B------:R-:W-:Y:S01]  /*08e0*/  IMAD.MOV.U32 R90, RZ, RZ, 0x3f800000 ;  /* 0x3f800000ff5a7424 */ /* 0x000fe200078e00ff */
[----:B------:R-:W-:Y:S01]  /*08f0*/  LOP3.LUT R8, R21, 0x360, RZ, 0xc0, !PT ;  /* 0x0000036015087812 */ /* 0x000fe200078ec0ff */
[----:B------:R-:W-:Y:S01]  /*0900*/  IMAD.MOV.U32 R91, RZ, RZ, 0x3f800000 ;  /* 0x3f800000ff5b7424 */ /* 0x000fe200078e00ff */
[----:B------:R-:W-:Y:S01]  /*0910*/  LOP3.LUT R17, R24, R17, RZ, 0x3c, !PT ;  /* 0x0000001118117212 */ /* 0x000fe200078e3cff */
[----:B------:R-:W-:Y:S01]  /*0920*/  IMAD.MOV.U32 R89, RZ, RZ, 0x3f800000 ;  /* 0x3f800000ff597424 */ /* 0x000fe200078e00ff */
[----:B------:R-:W-:-:S02]  /*0930*/  SGXT.U32 R16, R16, 0x2 ;  /* 0x000000021010781a */ /* 0x000fc40000000000 */
[----:B------:R-:W-:Y:S02]  /*0940*/  CS2R R34, SRZ ;  /* 0x0000000000227805 */ /* 0x000fe4000001ff00 */
[----:B------:R-:W-:Y:S01]  /*0950*/  IADD3 R8, PT, PT, R17, UR6, R8 ;  /* 0x0000000611087c10 */ /* 0x000fe2000fffe008 */
[----:B------:R-:W-:Y:S01]  /*0960*/  IMAD R17, R13, UR5, RZ ;  /* 0x000000050d117c24 */ /* 0x000fe2000f8e02ff */
[----:B------:R-:W-:Y:S01]  /*0970*/  LOP3.LUT R19, R3, 0x10, RZ, 0xc0, !PT ;  /* 0x0000001003137812 */ /* 0x000fe200078ec0ff */
[----:B------:R-:W-:Y:S01]  /*0980*/  IMAD R18, R16, R29, RZ ;  /* 0x0000001d10127224 */ /* 0x000fe200078e02ff */
[----:B------:R-:W-:Y:S01]  /*0990*/  SHF.L.U32 R16, R14, 0x1, RZ ;  /* 0x000000010e107819 */ /* 0x000fe200000006ff */
[C---:B------:R-:W-:Y:S01]  /*09a0*/  IMAD.SHL.U32 R13, R9.reuse, 0x2, RZ ;  /* 0x00000002090d7824 */ /* 0x040fe200078e00ff */
[----:B------:R-:W-:Y:S01]  /*09b0*/  USHF.L.U32 UR5, UR4, 0x1, URZ ;  /* 0x0000000104057899 */ /* 0x000fe200080006ff */
[----:B------:R-:W-:Y:S01]  /*09c0*/  IMAD.HI R14, R9, 0x2, RZ ;  /* 0x00000002090e7827 */ /* 0x000fe200078e02ff */
[----:B------:R-:W-:Y:S01]  /*09d0*/  LOP3.LUT R24, R24, 0x160, R21, 0xf8, !PT ;  /* 0x0000016018187812 */ /* 0x000fe200078ef815 */
[----:B------:R-:W1:Y:S01]  /*09e0*/  LDCU UR9, c[0x0][0x3a8] ;  /* 0x00007500ff0977ac */ /* 0x000e620008000800 */
[----:B---3--:R-:W-:Y:S01]  /*09f0*/  IADD3 R81, P0, P1, R16, UR12, R13 ;  /* 0x0000000c10517c10 */ /* 0x008fe2000f91e00d */
[----:B------:R-:W-:Y:S01]  /*0a00*/  IMAD R20, R29, 0x4, R18 ;  /* 0x000000041d147824 */ /* 0x000fe200078e0212 */
[----:B------:R-:W-:Y:S01]  /*0a10*/  MOV R72, 0xff800000 ;  /* 0xff80000000487802 */ /* 0x000fe20000000f00 */
[----:B------:R-:W-:Y:S01]  /*0a20*/  IMAD.SHL.U32 R13, R17, 0x2, RZ ;  /* 0x00000002110d7824 */ /* 0x000fe200078e00ff */
[----:B------:R-:W-:Y:S01]  /*0a30*/  MOV R88, 0x3f800000 ;  /* 0x3f80000000587802 */ /* 0x000fe20000000f00 */
[----:B------:R-:W-:Y:S01]  /*0a40*/  IMAD R9, R19, 0x20, R22 ;  /* 0x0000002013097824 */ /* 0x000fe200078e0216 */
[----:B------:R-:W-:-:S02]  /*0a50*/  LEA R16, R29, R20, 0x2 ;  /* 0x000000141d107211 */ /* 0x000fc400078e10ff */
[----:B------:R-:W-:Y:S01]  /*0a60*/  IADD3.X R19, PT, PT, R15, UR13, R14, P0, P1 ;  /* 0x0000000d0f137c10 */ /* 0x000fe200087e240e */
[----:B------:R-:W-:Y:S01]  /*0a70*/  IMAD.HI R14, R17, 0x2, RZ ;  /* 0x00000002110e7827 */ /* 0x000fe200078e02ff */
[C---:B------:R-:W-:Y:S02]  /*0a80*/  LEA R84, P3, R20.reuse, R81, 0x1 ;  /* 0x0000005114547211 */ /* 0x040fe400078608ff */
[----:B0-----:R-:W-:Y:S01]  /*0a90*/  IADD3 R74, P1, P2, R13, UR5, R10 ;  /* 0x000000050d4a7c10 */ /* 0x001fe2000fa3e00a */
[----:B------:R-:W-:Y:S01]  /*0aa0*/  IMAD R13, R29, 0x4, R16 ;  /* 0x000000041d0d7824 */ /* 0x000fe200078e0210 */
[----:B------:R-:W-:Y:S01]  /*0ab0*/  SHF.R.U32.HI R10, RZ, 0x4, R3 ;  /* 0x00000004ff0a7819 */ /* 0x000fe20000011603 */
[----:B------:R-:W-:Y:S01]  /*0ac0*/  UIMAD.WIDE UR4, UR4, 0x2, URZ ;  /* 0x00000002040478a5 */ /* 0x000fe2000f8e02ff */
[----:B------:R-:W-:Y:S02]  /*0ad0*/  LEA.HI.X.SX32 R85, R20, R19, 0x1, P3 ;  /* 0x0000001314557211 */ /* 0x000fe400018f0eff */
[----:B------:R-:W-:-:S02]  /*0ae0*/  CS2R R28, SRZ ;  /* 0x00000000001c7805 */ /* 0x000fc4000001ff00 */
[-C--:B------:R-:W-:Y:S02]  /*0af0*/  LEA R82, P3, R16, R81.reuse, 0x1 ;  /* 0x0000005110527211 */ /* 0x080fe400078608ff */
[----:B------:R-:W-:Y:S02]  /*0b00*/  SGXT.U32 R10, R10, 0x4 ;  /* 0x000000040a0a781a */ /* 0x000fe40000000000 */
[----:B------:R-:W-:Y:S01]  /*0b10*/  LEA R86, P0, R18, R81, 0x1 ;  /* 0x0000005112567211 */ /* 0x000fe200078008ff */
[----:B------:R-:W-:Y:S01]  /*0b20*/  UMOV UR4, URZ ;  /* 0x000000ff00047c82 */ /* 0x000fe20008000000 */
[----:B------:R-:W-:Y:S01]  /*0b30*/  LEA.HI.X.SX32 R83, R16, R19, 0x1, P3 ;  /* 0x0000001310537211 */ /* 0x000fe200018f0eff */
[----:B----4-:R-:W-:Y:S01]  /*0b40*/  IMAD R15, R10, R30, RZ ;  /* 0x0000001e0a0f7224 */ /* 0x010fe200078e02ff */
[----:B------:R-:W-:Y:S02]  /*0b50*/  LEA R80, P3, R13, R81, 0x1 ;  /* 0x000000510d507211 */ /* 0x000fe400078608ff */
[----:B------:R-:W-:-:S02]  /*0b60*/  LEA.HI.X.SX32 R87, R18, R19, 0x1, P0 ;  /* 0x0000001312577211 */ /* 0x000fc400000f0eff */
[C---:B------:R-:W-:Y:S02]  /*0b70*/  LOP3.LUT P0, RZ, R3.reuse, 0x1, RZ, 0xc0, !PT ;  /* 0x0000000103ff7812 */ /* 0x040fe4000780c0ff */
[----:B------:R-:W-:Y:S02]  /*0b80*/  LOP3.LUT R10, R24, 0x10, R3, 0x78, !PT ;  /* 0x00000010180a7812 */ /* 0x000fe400078e7803 */
[----:B------:R-:W-:Y:S02]  /*0b90*/  LEA.HI R3, R3, 0x30, RZ, 0x1c ;  /* 0x0000003003037811 */ /* 0x000fe400078fe0ff */
[----:B------:R-:W-:Y:S01]  /*0ba0*/  LEA.HI.X.SX32 R81, R13, R19, 0x1, P3 ;  /* 0x000000130d517211 */ /* 0x000fe200018f0eff */
[----:B------:R-:W-:Y:S01]  /*0bb0*/  IMAD R13, R30, 0x10, R15 ;  /* 0x000000101e0d7824 */ /* 0x000fe200078e020f */
[----:B------:R-:W-:Y:S01]  /*0bc0*/  IADD3.X R16, PT, PT, R14, UR5, R11, P1, P2 ;  /* 0x000000050e107c10 */ /* 0x000fe20008fe440b */
[----:B------:R-:W-:Y:S01]  /*0bd0*/  IMAD R14, R3, R30, RZ ;  /* 0x0000001e030e7224 */ /* 0x000fe200078e02ff */
[-C--:B------:R-:W-:Y:S01]  /*0be0*/  LEA R78, P3, R15, R74.reuse, 0x1 ;  /* 0x0000004a0f4e7211 */ /* 0x080fe200078608ff */
[----:B------:R-:W-:Y:S01]  /*0bf0*/  IMAD R3, R30, 0x10, R13 ;  /* 0x000000101e037824 */ /* 0x000fe200078e020d */
[----:B------:R-:W-:-:S02]  /*0c00*/  LEA R76, P2, R13, R74, 0x1 ;  /* 0x0000004a0d4c7211 */ /* 0x000fc400078408ff */
[----:B------:R-:W-:Y:S02]  /*0c10*/  CS2R R18, SRZ ;  /* 0x0000000000127805 */ /* 0x000fe4000001ff00 */
[----:B------:R-:W-:Y:S02]  /*0c20*/  LEA R70, P1, R14, R74, 0x1 ;  /* 0x0000004a0e467211 */ /* 0x000fe400078208ff */
[----:B------:R-:W-:Y:S02]  /*0c30*/  CS2R R30, SRZ ;  /* 0x00000000001e7805 */ /* 0x000fe4000001ff00 */
[----:B------:R-:W-:Y:S01]  /*0c40*/  LEA.HI.X.SX32 R79, R15, R16, 0x1, P3 ;  /* 0x000000100f4f7211 */ /* 0x000fe200018f0eff */
[----:B------:R-:W-:Y:S01]  /*0c50*/  UMOV UR5, URZ ;  /* 0x000000ff00057c82 */ /* 0x000fe20008000000 */
[----:B------:R-:W-:Y:S02]  /*0c60*/  LEA R74, P3, R3, R74, 0x1 ;  /* 0x0000004a034a7211 */ /* 0x000fe400078608ff */
[----:B------:R-:W-:-:S02]  /*0c70*/  LOP3.LUT R11, R21, 0x60, RZ, 0xc0, !PT ;  /* 0x00000060150b7812 */ /* 0x000fc400078ec0ff */
[-C--:B------:R-:W-:Y:S02]  /*0c80*/  LEA.HI.X.SX32 R75, R3, R16.reuse, 0x1, P3 ;  /* 0x00000010034b7211 */ /* 0x080fe400018f0eff */
[C---:B------:R-:W-:Y:S02]  /*0c90*/  LEA.HI R3, R67.reuse, 0x18, RZ, 0x1e ;  /* 0x0000001843037811 */ /* 0x040fe400078ff0ff */
[C---:B------:R-:W-:Y:S02]  /*0ca0*/  LEA.HI R21, R67.reuse, 0x10, RZ, 0x1e ;  /* 0x0000001043157811 */ /* 0x040fe400078ff0ff */
[----:B------:R-:W-:Y:S01]  /*0cb0*/  LEA.HI R17, R67, 0x8, RZ, 0x1e ;  /* 0x0000000843117811 */ /* 0x000fe200078ff0ff */
[C---:B------:R-:W-:Y:S01]  /*0cc0*/  IMAD.IADD R58, R56.reuse, 0x1, R3 ;  /* 0x00000001383a7824 */ /* 0x040fe200078e0203 */
[-C--:B------:R-:W-:Y:S01]  /*0cd0*/  LEA.HI.X.SX32 R77, R13, R16.reuse, 0x1, P2 ;  /* 0x000000100d4d7211 */ /* 0x080fe200010f0eff */
[----:B------:R-:W-:Y:S01]  /*0ce0*/  IMAD.IADD R57, R56, 0x1, R21 ;  /* 0x0000000138397824 */ /* 0x000fe200078e0215 */
[----:B------:R-:W-:-:S02]  /*0cf0*/  LEA.HI.X.SX32 R71, R14, R16, 0x1, P1 ;  /* 0x000000100e477211 */ /* 0x000fc400008f0eff */
[----:B------:R-:W-:Y:S02]  /*0d00*/  SHF.R.U32.HI R16, RZ, 0x3, R12 ;  /* 0x00000003ff107819 */ /* 0x000fe4000001160c */
[----:B------:R-:W-:Y:S01]  /*0d10*/  LEA.HI R13, R67, R56, RZ, 0x1e ;  /* 0x00000038430d7211 */ /* 0x000fe200078ff0ff */
[----:B------:R-:W-:Y:S01]  /*0d20*/  IMAD.IADD R56, R56, 0x1, R17 ;  /* 0x0000000138387824 */ /* 0x000fe200078e0211 */
[----:B------:R-:W-:Y:S02]  /*0d30*/  LEA R20, R17, UR6, 0x3 ;  /* 0x0000000611147c11 */ /* 0x000fe4000f8e18ff */
[----:B------:R-:W-:Y:S02]  /*0d40*/  LEA R14, R67, UR6, 0x1 ;  /* 0x00000006430e7c11 */ /* 0x000fe4000f8e08ff */
[----:B------:R-:W-:Y:S02]  /*0d50*/  LOP3.LUT R17, R16, 0x4, RZ, 0xc0, !PT ;  /* 0x0000000410117812 */ /* 0x000fe400078ec0ff */
[----:B------:R-:W-:-:S02]  /*0d60*/  LEA R21, R21, UR6, 0x3 ;  /* 0x0000000615157c11 */ /* 0x000fc4000f8e18ff */
[----:B------:R-:W-:Y:S01]  /*0d70*/  LEA R22, R3, UR6, 0x3 ;  /* 0x0000000603167c11 */ /* 0x000fe2000f8e18ff */
[----:B------:R-:W-:Y:S01]  /*0d80*/  IMAD.IADD R54, R14, 0x1, R17 ;  /* 0x000000010e367824 */ /* 0x000fe200078e0211 */
[----:B------:R-:W-:Y:S01]  /*0d90*/  ISETP.LT.U32.AND P0, PT, R12, 0x40, !P0 ;  /* 0x000000400c00780c */ /* 0x000fe20004701070 */
[C---:B------:R-:W-:Y:S01]  /*0da0*/  IMAD.IADD R52, R17.reuse, 0x1, R21 ;  /* 0x0000000111347824 */ /* 0x040fe200078e0215 */
[C---:B------:R-:W-:Y:S01]  /*0db0*/  IADD3 R23, PT, PT, R17.reuse, R20, RZ ;  /* 0x0000001411177210 */ /* 0x040fe20007ffe0ff */
[----:B------:R-:W-:Y:S01]  /*0dc0*/  IMAD.IADD R53, R17, 0x1, R22 ;  /* 0x0000000111357824 */ /* 0x000fe200078e0216 */
[----:B------:R-:W-:Y:S02]  /*0dd0*/  IADD3 R11, PT, PT, R26, UR6, R11 ;  /* 0x000000061a0b7c10 */ /* 0x000fe4000fffe00b */
[----:B------:R-:W-:Y:S02]  /*0de0*/  LEA R12, R12, UR6, 0x2 ;  /* 0x000000060c0c7c11 */ /* 0x000fe4000f8e10ff */
[----:B------:R-:W-:-:S02]  /*0df0*/  LOP3.LUT R15, R61, 0x40, RZ, 0x3c, !PT ;  /* 0x000000403d0f7812 */ /* 0x000fc400078e3cff */
[----:B------:R-:W-:Y:S02]  /*0e00*/  LOP3.LUT R55, R5, 0x40, RZ, 0x3c, !PT ;  /* 0x0000004005377812 */ /* 0x000fe400078e3cff */
[----:B-1----:R-:W-:-:S07]  /*0e10*/  LOP3.LUT R17, R9, 0x20, RZ, 0x3c, !PT ;  /* 0x0000002009117812 */ /* 0x002fce00078e3cff */
.L_x_1:
[----:B------:R-:W-:-:S04]  /*0e20*/  IMAD.WIDE R24, R18, 0x2, R86 ;  /* 0x0000000212187825 */ /* 0x000fc800078e0256 */
[C---:B------:R-:W-:Y:S01]  /*0e30*/  IMAD.WIDE R40, R18.reuse, 0x2, R82 ;  /* 0x0000000212287825 */ /* 0x040fe200078e0252 */
[----:B------:R-:W2:Y:S03]  /*0e40*/  LDG.E.U16 R92, desc[UR10][R24.64] ;  /* 0x0000000a185c7981 */ /* 0x000ea6000c1e1500 */
[C---:B------:R-:W-:Y:S01]  /*0e50*/  IMAD.WIDE R38, R18.reuse, 0x2, R84 ;  /* 0x0000000212267825 */ /* 0x040fe200078e0254 */
[----:B------:R-:W3:Y:S03]  /*0e60*/  LDG.E.U16 R96, desc[UR10][R40.64] ;  /* 0x0000000a28607981 */ /* 0x000ee6000c1e1500 */
[----:B------:R-:W-:Y:S01]  /*0e70*/  IMAD.WIDE R36, R18, 0x2, R80 ;  /* 0x0000000212247825 */ /* 0x000fe200078e0250 */
[----:B------:R-:W4:Y:S04]  /*0e80*/  LDG.E.U16 R94, desc[UR10][R38.64] ;  /* 0x0000000a265e7981 */ /* 0x000f28000c1e1500 */
[----:B------:R-:W5:Y:S01]  /*0e90*/  LDG.E.U16 R98, desc[UR10][R36.64] ;  /* 0x0000000a24627981 */ /* 0x000f62000c1e1500 */
[----:B------:R-:W-:Y:S06]  /*0ea0*/  BAR.SYNC.DEFER_BLOCKING 0x0 ;  /* 0x0000000000007b1d */ /* 0x000fec0000010000 */
[----:B--2---:R-:W-:Y:S04]  /*0eb0*/  STS.U16 [R61+UR6+0x1000], R92 ;  /* 0x0010005c3d007988 */ /* 0x004fe80008000406 */
[----:B---3--:R-:W-:Y:S04]  /*0ec0*/  STS.U16 [R61+UR6+0x1400], R96 ;  /* 0x001400603d007988 */ /* 0x008fe80008000406 */
[----:B----4-:R-:W-:Y:S04]  /*0ed0*/  STS.U16 [R15+UR6+0x1200], R94 ;  /* 0x0012005e0f007988 */ /* 0x010fe80008000406 */
[----:B-----5:R-:W-:Y:S01]  /*0ee0*/  STS.U16 [R15+UR6+0x1600], R98 ;  /* 0x001600620f007988 */ /* 0x020fe20008000406 */
[----:B------:R-:W-:Y:S06]  /*0ef0*/  BAR.SYNC.DEFER_BLOCKING 0x0 ;  /* 0x0000000000007b1d */ /* 0x000fec0000010000 */
[----:B------:R-:W-:Y:S04]  /*0f00*/  LDSM.16.MT88.4 R44, [R9+UR6] ;  /* 0x00000006092c783b */ /* 0x000fe80008004200 */
[----:B------:R-:W0:Y:S04]  /*0f10*/  LDSM.16.M88.4 R24, [R5+UR6+0x1000] ;  /* 0x001000060518783b */ /* 0x000e280008000200 */
[----:B------:R-:W1:Y:S04]  /*0f20*/  LDSM.16.MT88.4 R40, [R17+UR6] ;  /* 0x000000061128783b */ /* 0x000e680008004200 */
[----:B------:R-:W2:Y:S04]  /*0f30*/  LDSM.16.MT88.4 R48, [R9+UR6+0x400] ;  /* 0x000400060930783b */ /* 0x000ea80008004200 */
[----:B------:R-:W3:Y:S01]  /*0f40*/  LDSM.16.MT88.4 R36, [R17+UR6+0x400] ;  /* 0x000400061124783b */ /* 0x000ee20008004200 */
[-C--:B0-----:R-:W-:Y:S08]  /*0f50*/  HMMA.16816.F32 R44, R44, R24.reuse, RZ ;  /* 0x000000182c2c723c */ /* 0x081ff000000018ff */
[----:B-1----:R-:W-:-:S12]  /*0f60*/  HMMA.16816.F32 R40, R40, R24, RZ ;  /* 0x000000182828723c */ /* 0x002fd800000018ff */
[-C--:B--2---:R-:W-:Y:S01]  /*0f70*/  HMMA.16816.F32 R44, R48, R26.reuse, R44 ;  /* 0x0000001a302c723c */ /* 0x084fe2000000182c */
[----:B------:R-:W-:Y:S07]  /*0f80*/  LDSM.16.MT88.4 R48, [R17+UR6+0xc00] ;  /* 0x000c00061130783b */ /* 0x000fee0008004200 */
[----:B---3--:R-:W-:Y:S01]  /*0f90*/  HMMA.16816.F32 R36, R36, R26, R40 ;  /* 0x0000001a2424723c */ /* 0x008fe20000001828 */
[----:B------:R-:W-:Y:S04]  /*0fa0*/  LDSM.16.MT88.4 R40, [R9+UR6+0x800] ;  /* 0x000800060928783b */ /* 0x000fe80008004200 */
[----:B------:R-:W0:Y:S07]  /*0fb0*/  LDSM.16.M88.4 R24, [R55+UR6+0x1000] ;  /* 0x001000063718783b */ /* 0x000e2e0008000200 */
[-C--:B0-----:R-:W-:Y:S01]  /*0fc0*/  HMMA.16816.F32 R44, R40, R24.reuse, R44 ;  /* 0x00000018282c723c */ /* 0x081fe2000000182c */
[----:B------:R-:W0:Y:S07]  /*0fd0*/  LDSM.16.MT88.4 R40, [R17+UR6+0x800] ;  /* 0x000800061128783b */ /* 0x000e2e0008004200 */
[----:B0-----:R-:W-:Y:S01]  /*0fe0*/  HMMA.16816.F32 R36, R40, R24, R36 ;  /* 0x000000182824723c */ /* 0x001fe20000001824 */
[----:B------:R-:W0:Y:S01]  /*0ff0*/  LDSM.16.MT88.4 R40, [R9+UR6+0xc00] ;  /* 0x000c00060928783b */ /* 0x000e220008004200 */
[----:B------:R-:W-:Y:S01]  /*1000*/  BAR.SYNC.DEFER_BLOCKING 0x0 ;  /* 0x0000000000007b1d */ /* 0x000fe20000010000 */
[----:B------:R-:W-:-:S04]  /*1010*/  IADD3 R24, P1, PT, R6, UR4, RZ ;  /* 0x0000000406187c10 */ /* 0x000fc8000ff3e0ff */
[----:B------:R-:W-:-:S13]  /*1020*/  ISETP.GT.U32.AND P2, PT, R24, R13, PT ;  /* 0x0000000d1800720c */ /* 0x000fda0003f44070 */
[-C--:B------:R-:W-:Y:S08]  /*1030*/  HMMA.16816.F32 R36, R48, R26.reuse, R36 ;  /* 0x0000001a3024723c */ /* 0x080ff00000001824 */
[----:B0-----:R-:W-:Y:S01]  /*1040*/  HMMA.16816.F32 R40, R40, R26, R44 ;  /* 0x0000001a2828723c */ /* 0x001fe2000000182c */
[----:B------:R-:W-:Y:S01]  /*1050*/  IMAD.X R27, RZ, RZ, UR5, P1 ;  /* 0x00000005ff1b7e24 */ /* 0x000fe200088e06ff */
[----:B------:R-:W-:-:S04]  /*1060*/  ISETP.GE.U32.AND P1, PT, R24, R13, PT ;  /* 0x0000000d1800720c */ /* 0x000fc80003f26070 */
[C---:B------:R-:W-:Y:S02]  /*1070*/  ISETP.GT.U32.AND.EX P2, PT, R27.reuse, RZ, PT, P2 ;  /* 0x000000ff1b00720c */ /* 0x040fe40003f44120 */
[----:B------:R-:W-:Y:S02]  /*1080*/  ISETP.GE.U32.AND.EX P1, PT, R27, RZ, PT, P1 ;  /* 0x000000ff1b00720c */ /* 0x000fe40003f26110 */
[----:B------:R-:W-:-:S09]  /*1090*/  ISETP.GT.U32.AND P3, PT, R24, R56, PT ;  /* 0x000000381800720c */ /* 0x000fd20003f64070 */
[----:B------:R-:W-:Y:S01]  /*10a0*/  FMUL R40, R40, UR9 ;  /* 0x0000000928287c20 */ /* 0x000fe20008400000 */
[----:B------:R-:W-:Y:S01]  /*10b0*/  FMUL R41, R41, UR9 ;  /* 0x0000000929297c20 */ /* 0x000fe20008400000 */
[----:B------:R-:W-:-:S03]  /*10c0*/  FMUL R42, R42, UR9 ;  /* 0x000000092a2a7c20 */ /* 0x000fc60008400000 */
[----:B------:R-:W-:Y:S02]  /*10d0*/  FSEL R47, R40, -INF , !P2 ;  /* 0xff800000282f7808 */ /* 0x000fe40005000000 */
[----:B------:R-:W-:Y:S02]  /*10e0*/  FSEL R48, R41, -INF , !P1 ;  /* 0xff80000029307808 */ /* 0x000fe40004800000 */
[C---:B------:R-:W-:Y:S02]  /*10f0*/  ISETP.GE.U32.AND P2, PT, R24.reuse, R56, PT ;  /* 0x000000381800720c */ /* 0x040fe40003f46070 */
[----:B------:R-:W-:Y:S01]  /*1100*/  ISETP.GT.U32.AND P1, PT, R24, R57, PT ;  /* 0x000000391800720c */ /* 0x000fe20003f24070 */
[----:B------:R-:W-:Y:S01]  /*1110*/  FMUL R43, R43, UR9 ;  /* 0x000000092b2b7c20 */ /* 0x000fe20008400000 */
[C---:B------:R-:W-:Y:S01]  /*1120*/  ISETP.GT.U32.AND.EX P3, PT, R27.reuse, RZ, PT, P3 ;  /* 0x000000ff1b00720c */ /* 0x040fe20003f64130 */
[----:B------:R-:W-:Y:S01]  /*1130*/  FMUL R26, R36, UR9 ;  /* 0x00000009241a7c20 */ /* 0x000fe20008400000 */
[----:B------:R-:W-:-:S02]  /*1140*/  ISETP.GE.U32.AND.EX P2, PT, R27, RZ, PT, P2 ;  /* 0x000000ff1b00720c */ /* 0x000fc40003f46120 */
[----:B------:R-:W-:Y:S02]  /*1150*/  ISETP.GT.U32.AND.EX P1, PT, R27, RZ, PT, P1 ;  /* 0x000000ff1b00720c */ /* 0x000fe40003f24110 */
[----:B------:R-:W-:Y:S02]  /*1160*/  FSEL R50, R42, -INF , !P3 ;  /* 0xff8000002a327808 */ /* 0x000fe40005800000 */
[----:B------:R-:W-:Y:S02]  /*1170*/  ISETP.GE.U32.AND P3, PT, R24, R57, PT ;  /* 0x000000391800720c */ /* 0x000fe40003f66070 */
[----:B------:R-:W-:Y:S02]  /*1180*/  FSEL R49, R43, -INF , !P2 ;  /* 0xff8000002b317808 */ /* 0x000fe40005000000 */
[----:B------:R-:W-:Y:S02]  /*1190*/  FSEL R26, R26, -INF , !P1 ;  /* 0xff8000001a1a7808 */ /* 0x000fe40004800000 */
[----:B------:R-:W-:-:S02]  /*11a0*/  ISETP.GT.U32.AND P2, PT, R24, R58, PT ;  /* 0x0000003a1800720c */ /* 0x000fc40003f44070 */
[----:B------:R-:W-:Y:S01]  /*11b0*/  ISETP.GE.U32.AND P1, PT, R24, R58, PT ;  /* 0x0000003a1800720c */ /* 0x000fe20003f26070 */
[----:B------:R-:W-:Y:S01]  /*11c0*/  FMUL R37, R37, UR9 ;  /* 0x0000000925257c20 */ /* 0x000fe20008400000 */
[----:B------:R-:W-:Y:S01]  /*11d0*/  FMUL R25, R38, UR9 ;  /* 0x0000000926197c20 */ /* 0x000fe20008400000 */
[----:B------:R-:W-:Y:S01]  /*11e0*/  FMUL R24, R39, UR9 ;  /* 0x0000000927187c20 */ /* 0x000fe20008400000 */
[C---:B------:R-:W-:Y:S02]  /*11f0*/  ISETP.GE.U32.AND.EX P3, PT, R27.reuse, RZ, PT, P3 ;  /* 0x000000ff1b00720c */ /* 0x040fe40003f66130 */
[C---:B------:R-:W-:Y:S02]  /*1200*/  ISETP.GT.U32.AND.EX P2, PT, R27.reuse, RZ, PT, P2 ;  /* 0x000000ff1b00720c */ /* 0x040fe40003f44120 */
[----:B------:R-:W-:Y:S02]  /*1210*/  ISETP.GE.U32.AND.EX P1, PT, R27, RZ, PT, P1 ;  /* 0x000000ff1b00720c */ /* 0x000fe40003f26110 */
[----:B------:R-:W-:-:S02]  /*1220*/  FSEL R51, R37, -INF , !P3 ;  /* 0xff80000025337808 */ /* 0x000fc40005800000 */
[----:B------:R-:W-:Y:S02]  /*1230*/  FSEL R25, R25, -INF , !P2 ;  /* 0xff80000019197808 */ /* 0x000fe40005000000 */
[----:B------:R-:W-:Y:S02]  /*1240*/  FSEL R24, R24, -INF , !P1 ;  /* 0xff80000018187808 */ /* 0x000fe40004800000 */
[----:B------:R-:W-:Y:S02]  /*1250*/  FMNMX R27, R47, R48, !PT ;  /* 0x000000302f1b7209 */ /* 0x000fe40007800000 */
[----:B------:R-:W-:Y:S02]  /*1260*/  FMNMX R36, R50, R49, !PT ;  /* 0x0000003132247209 */ /* 0x000fe40007800000 */
[----:B------:R-:W-:Y:S02]  /*1270*/  FMNMX R37, R26, R51, !PT ;  /* 0x000000331a257209 */ /* 0x000fe40007800000 */
[----:B------:R-:W-:Y:S01]  /*1280*/  FMNMX R38, R25, R24, !PT ;  /* 0x0000001819267209 */ /* 0x000fe20007800000 */
[----:B------:R-:W0:Y:S04]  /*1290*/  SHFL.BFLY PT, R40, R27, 0x2, 0x1f ;  /* 0x0c401f001b287f89 */ /* 0x000e2800000e0000 */
[----:B------:R-:W1:Y:S04]  /*12a0*/  SHFL.BFLY PT, R39, R36, 0x2, 0x1f ;  /* 0x0c401f0024277f89 */ /* 0x000e6800000e0000 */
[----:B------:R-:W2:Y:S04]  /*12b0*/  SHFL.BFLY PT, R42, R37, 0x2, 0x1f ;  /* 0x0c401f00252a7f89 */ /* 0x000ea800000e0000 */
[----:B------:R-:W3:Y:S01]  /*12c0*/  SHFL.BFLY PT, R45, R38, 0x2, 0x1f ;  /* 0x0c401f00262d7f89 */ /* 0x000ee200000e0000 */
[----:B0-----:R-:W-:-:S02]  /*12d0*/  FMNMX R40, R27, R40, !PT ;  /* 0x000000281b287209 */ /* 0x001fc40007800000 */
[----:B-1----:R-:W-:Y:S02]  /*12e0*/  FMNMX R41, R36, R39, !PT ;  /* 0x0000002724297209 */ /* 0x002fe40007800000 */
[----:B--2---:R-:W-:Y:S01]  /*12f0*/  FMNMX R43, R37, R42, !PT ;  /* 0x0000002a252b7209 */ /* 0x004fe20007800000 */
[----:B------:R-:W0:Y:S01]  /*1300*/  SHFL.BFLY PT, R39, R40, 0x1, 0x1f ;  /* 0x0c201f0028277f89 */ /* 0x000e2200000e0000 */
[----:B---3--:R-:W-:-:S03]  /*1310*/  FMNMX R45, R38, R45, !PT ;  /* 0x0000002d262d7209 */ /* 0x008fc60007800000 */
[----:B------:R-:W1:Y:S04]  /*1320*/  SHFL.BFLY PT, R42, R41, 0x1, 0x1f ;  /* 0x0c201f00292a7f89 */ /* 0x000e6800000e0000 */
[----:B------:R-:W2:Y:S04]  /*1330*/  SHFL.BFLY PT, R44, R43, 0x1, 0x1f ;  /* 0x0c201f002b2c7f89 */ /* 0x000ea800000e0000 */
[----:B------:R-:W3:Y:S01]  /*1340*/  SHFL.BFLY PT, R46, R45, 0x1, 0x1f ;  /* 0x0c201f002d2e7f89 */ /* 0x000ee200000e0000 */
[----:B0-----:R-:W-:Y:S02]  /*1350*/  FMNMX R39, R40, R39, !PT ;  /* 0x0000002728277209 */ /* 0x001fe40007800000 */
[----:B-1----:R-:W-:-:S03]  /*1360*/  FMNMX R42, R41, R42, !PT ;  /* 0x0000002a292a7209 */ /* 0x002fc60007800000 */
[----:B------:R-:W-:Y:S01]  /*1370*/  @P6 STS [R54+0x1000], R39 ;  /* 0x0010002736006388 */ /* 0x000fe20000000800 */
[----:B--2---:R-:W-:-:S03]  /*1380*/  FMNMX R37, R43, R44, !PT ;  /* 0x0000002c2b257209 */ /* 0x004fc60007800000 */
[----:B------:R-:W-:Y:S01]  /*1390*/  @P6 STS [R23+0x1000], R42 ;  /* 0x0010002a17006388 */ /* 0x000fe20000000800 */
[----:B---3--:R-:W-:-:S03]  /*13a0*/  FMNMX R46, R45, R46, !PT ;  /* 0x0000002e2d2e7209 */ /* 0x008fc60007800000 */
[----:B------:R-:W-:Y:S04]  /*13b0*/  @P6 STS [R52+0x1000], R37 ;  /* 0x0010002534006388 */ /* 0x000fe80000000800 */
[----:B------:R-:W-:Y:S01]  /*13c0*/  @P6 STS [R53+0x1000], R46 ;  /* 0x0010002e35006388 */ /* 0x000fe20000000800 */
[----:B------:R-:W-:Y:S06]  /*13d0*/  BAR.SYNC.DEFER_BLOCKING 0x0 ;  /* 0x0000000000007b1d */ /* 0x000fec0000010000 */
[----:B------:R-:W0:Y:S04]  /*13e0*/  @!P5 LDS R16, [R12+0x1000] ;  /* 0x001000000c10d984 */ /* 0x000e280000000800 */
[----:B0-----:R-:W0:Y:S02]  /*13f0*/  SHFL.BFLY PT, R27, R16, 0x1, 0x1f ;  /* 0x0c201f00101b7f89 */ /* 0x001e2400000e0000 */
[----:B0-----:R-:W-:-:S05]  /*1400*/  FMNMX R27, R16, R27, !PT ;  /* 0x0000001b101b7209 */ /* 0x001fca0007800000 */
[----:B------:R-:W-:Y:S01]  /*1410*/  @P0 STS [R12+0x1000], R27 ;  /* 0x0010001b0c000388 */ /* 0x000fe20000000800 */
[----:B------:R-:W-:Y:S06]  /*1420*/  BAR.SYNC.DEFER_BLOCKING 0x0 ;  /* 0x0000000000007b1d */ /* 0x000fec0000010000 */
[----:B------:R-:W0:Y:S04]  /*1430*/  LDS R92, [R14+0x1000] ;  /* 0x001000000e5c7984 */ /* 0x000e280000000800 */
[----:B------:R-:W1:Y:S04]  /*1440*/  LDS R73, [R20+0x1000] ;  /* 0x0010000014497984 */ /* 0x000e680000000800 */
[----:B------:R-:W2:Y:S04]  /*1450*/  LDS R93, [R21+0x1000] ;  /* 0x00100000155d7984 */ /* 0x000ea80000000800 */
[----:B------:R-:W3:Y:S01]  /*1460*/  LDS R95, [R22+0x1000] ;  /* 0x00100000165f7984 */ /* 0x000ee20000000800 */
[----:B0-----:R-:W-:-:S05]  /*1470*/  FMNMX R92, R92, R69, !PT ;  /* 0x000000455c5c7209 */ /* 0x001fca0007800000 */
[----:B------:R-:W-:-:S04]  /*1480*/  FADD R36, R47, -R92 ;  /* 0x8000005c2f247221 */ /* 0x000fc80000000000 */
[----:B------:R-:W-:Y:S01]  /*1490*/  FMUL R40, R36, 1.4426950216293334961 ;  /* 0x3fb8aa3b24287820 */ /* 0x000fe20000400000 */
[----:B------:R-:W-:-:S04]  /*14a0*/  FADD R36, R48, -R92 ;  /* 0x8000005c30247221 */ /* 0x000fc80000000000 */
[----:B------:R-:W-:Y:S01]  /*14b0*/  FMUL R36, R36, 1.4426950216293334961 ;  /* 0x3fb8aa3b24247820 */ /* 0x000fe20000400000 */
[----:B------:R-:W-:Y:S08]  /*14c0*/  MUFU.EX2 R40, R40 ;  /* 0x0000002800287308 */ /* 0x000ff00000000800 */
[----:B------:R-:W0:Y:S01]  /*14d0*/  MUFU.EX2 R41, R36 ;  /* 0x0000002400297308 */ /* 0x000e220000000800 */
[----:B-1----:R-:W-:-:S02]  /*14e0*/  FMNMX R73, R73, R72, !PT ;  /* 0x0000004849497209 */ /* 0x002fc40007800000 */
[----:B--2---:R-:W-:-:S03]  /*14f0*/  FMNMX R93, R93, R68, !PT ;  /* 0x000000445d5d7209 */ /* 0x004fc60007800000 */
[----:B------:R-:W-:Y:S01]  /*1500*/  FADD R27, R50, -R73 ;  /* 0x80000049321b7221 */ /* 0x000fe20000000000 */
[----:B---3--:R-:W-:Y:S01]  /*1510*/  FMNMX R95, R95, R66, !PT ;  /* 0x000000425f5f7209 */ /* 0x008fe20007800000 */
[----:B------:R-:W-:Y:S02]  /*1520*/  FADD R26, R26, -R93 ;  /* 0x8000005d1a1a7221 */ /* 0x000fe40000000000 */
[----:B------:R-:W-:Y:S01]  /*1530*/  FMUL R42, R27, 1.4426950216293334961 ;  /* 0x3fb8aa3b1b2a7820 */ /* 0x000fe20000400000 */
[----:B------:R-:W-:Y:S01]  /*1540*/  FADD R27, R49, -R73 ;  /* 0x80000049311b7221 */ /* 0x000fe20000000000 */
[----:B------:R-:W-:Y:S01]  /*1550*/  FMUL R46, R26, 1.4426950216293334961 ;  /* 0x3fb8aa3b1a2e7820 */ /* 0x000fe20000400000 */
[----:B------:R-:W-:Y:S01]  /*1560*/  FADD R26, R51, -R93 ;  /* 0x8000005d331a7221 */ /* 0x000fe20000000000 */
[----:B0-----:R-:W-:Y:S01]  /*1570*/  FADD R36, R40, R41 ;  /* 0x0000002928247221 */ /* 0x001fe20000000000 */
[--C-:B------:R-:W-:Y:S01]  /*1580*/  FADD R25, R25, -R95.reuse ;  /* 0x8000005f19197221 */ /* 0x100fe20000000000 */
[----:B------:R-:W-:Y:S01]  /*1590*/  FADD R24, R24, -R95 ;  /* 0x8000005f18187221 */ /* 0x000fe20000000000 */
[----:B------:R-:W-:-:S02]  /*15a0*/  FMUL R27, R27, 1.4426950216293334961 ;  /* 0x3fb8aa3b1b1b7820 */ /* 0x000fc40000400000 */
[----:B------:R-:W0:Y:S01]  /*15b0*/  SHFL.BFLY PT, R37, R36, 0x2, 0x1f ;  /* 0x0c401f0024257f89 */ /* 0x000e2200000e0000 */
[----:B------:R-:W-:Y:S01]  /*15c0*/  FMUL R26, R26, 1.4426950216293334961 ;  /* 0x3fb8aa3b1a1a7820 */ /* 0x000fe20000400000 */
[----:B------:R-:W-:Y:S01]  /*15d0*/  FMUL R25, R25, 1.4426950216293334961 ;  /* 0x3fb8aa3b19197820 */ /* 0x000fe20000400000 */
[----:B------:R-:W-:Y:S01]  /*15e0*/  FMUL R24, R24, 1.4426950216293334961 ;  /* 0x3fb8aa3b18187820 */ /* 0x000fe20000400000 */
[----:B------:R-:W-:Y:S08]  /*15f0*/  MUFU.EX2 R42, R42 ;  /* 0x0000002a002a7308 */ /* 0x000ff00000000800 */
[----:B------:R-:W1:Y:S08]  /*1600*/  MUFU.EX2 R43, R27 ;  /* 0x0000001b002b7308 */ /* 0x000e700000000800 */
[----:B------:R-:W-:Y:S08]  /*1610*/  MUFU.EX2 R46, R46 ;  /* 0x0000002e002e7308 */ /* 0x000ff00000000800 */
[----:B------:R-:W2:Y:S08]  /*1620*/  MUFU.EX2 R47, R26 ;  /* 0x0000001a002f7308 */ /* 0x000eb00000000800 */
[----:B------:R-:W-:Y:S08]  /*1630*/  MUFU.EX2 R48, R25 ;  /* 0x0000001900307308 */ /* 0x000ff00000000800 */
[----:B------:R-:W3:Y:S01]  /*1640*/  MUFU.EX2 R49, R24 ;  /* 0x0000001800317308 */ /* 0x000ee20000000800 */
[----:B-1----:R-:W-:Y:S01]  /*1650*/  FADD R27, R42, R43 ;  /* 0x0000002b2a1b7221 */ /* 0x002fe20000000000 */
[----:B0-----:R-:W-:Y:S01]  /*1660*/  FADD R38, R36, R37 ;  /* 0x0000002524267221 */ /* 0x001fe20000000000 */
[----:B--2---:R-:W-:-:S03]  /*1670*/  FADD R26, R46, R47 ;  /* 0x0000002f2e1a7221 */ /* 0x004fc60000000000 */
[----:B------:R-:W0:Y:S04]  /*1680*/  SHFL.BFLY PT, R44, R27, 0x2, 0x1f ;  /* 0x0c401f001b2c7f89 */ /* 0x000e2800000e0000 */
[----:B------:R-:W1:Y:S01]  /*1690*/  SHFL.BFLY PT, R39, R26, 0x2, 0x1f ;  /* 0x0c401f001a277f89 */ /* 0x000e6200000e0000 */
[----:B---3--:R-:W-:-:S03]  /*16a0*/  FADD R37, R48, R49 ;  /* 0x0000003130257221 */ /* 0x008fc60000000000 */
[----:B------:R-:W2:Y:S04]  /*16b0*/  SHFL.BFLY PT, R25, R38, 0x1, 0x1f ;  /* 0x0c201f0026197f89 */ /* 0x000ea800000e0000 */
[----:B------:R-:W3:Y:S01]  /*16c0*/  SHFL.BFLY PT, R50, R37, 0x2, 0x1f ;  /* 0x0c401f0025327f89 */ /* 0x000ee200000e0000 */
[----:B0-----:R-:W-:Y:S01]  /*16d0*/  FADD R44, R27, R44 ;  /* 0x0000002c1b2c7221 */ /* 0x001fe20000000000 */
[----:B-1----:R-:W-:-:S05]  /*16e0*/  FADD R39, R26, R39 ;  /* 0x000000271a277221 */ /* 0x002fca0000000000 */
[----:B------:R-:W0:Y:S01]  /*16f0*/  SHFL.BFLY PT, R24, R39, 0x1, 0x1f ;  /* 0x0c201f0027187f89 */ /* 0x000e2200000e0000 */
[----:B--2---:R-:W-:Y:S01]  /*1700*/  FADD R45, R38, R25 ;  /* 0x00000019262d7221 */ /* 0x004fe20000000000 */
[----:B------:R-:W-:Y:S01]  /*1710*/  BAR.SYNC.DEFER_BLOCKING 0x0 ;  /* 0x0000000000007b1d */ /* 0x000fe20000010000 */
[----:B---3--:R-:W-:-:S05]  /*1720*/  FADD R50, R37, R50 ;  /* 0x0000003225327221 */ /* 0x008fca0000000000 */
[----:B------:R-:W1:Y:S04]  /*1730*/  SHFL.BFLY PT, R25, R44, 0x1, 0x1f ;  /* 0x0c201f002c197f89 */ /* 0x000e6800000e0000 */
[----:B------:R-:W2:Y:S01]  /*1740*/  SHFL.BFLY PT, R27, R50, 0x1, 0x1f ;  /* 0x0c201f00321b7f89 */ /* 0x000ea200000e0000 */
[----:B0-----:R-:W-:-:S03]  /*1750*/  FADD R97, R39, R24 ;  /* 0x0000001827617221 */ /* 0x001fc60000000000 */
[----:B------:R-:W-:Y:S01]  /*1760*/  @P6 STS [R54+0x1000], R45 ;  /* 0x0010002d36006388 */ /* 0x000fe20000000800 */
[----:B-1----:R-:W-:Y:S01]  /*1770*/  FADD R36, R44, R25 ;  /* 0x000000192c247221 */ /* 0x002fe20000000000 */
[----:B--2---:R-:W-:-:S04]  /*1780*/  FADD R96, R50, R27 ;  /* 0x0000001b32607221 */ /* 0x004fc80000000000 */
[----:B------:R-:W-:Y:S04]  /*1790*/  @P6 STS [R23+0x1000], R36 ;  /* 0x0010002417006388 */ /* 0x000fe80000000800 */
[----:B------:R-:W-:Y:S04]  /*17a0*/  @P6 STS [R52+0x1000], R97 ;  /* 0x0010006134006388 */ /* 0x000fe80000000800 */
[----:B------:R-:W-:Y:S01]  /*17b0*/  @P6 STS [R53+0x1000], R96 ;  /* 0x0010006035006388 */ /* 0x000fe20000000800 */
[----:B------:R-:W-:Y:S06]  /*17c0*/  BAR.SYNC.DEFER_BLOCKING 0x0 ;  /* 0x0000000000007b1d */ /* 0x000fec0000010000 */
[----:B------:R-:W0:Y:S04]  /*17d0*/  @!P5 LDS R3, [R12+0x1000] ;  /* 0x001000000c03d984 */ /* 0x000e280000000800 */
[----:B0-----:R-:W0:Y:S02]  /*17e0*/  SHFL.BFLY PT, R24, R3, 0x1, 0x1f ;  /* 0x0c201f0003187f89 */ /* 0x001e2400000e0000 */
[----:B0-----:R-:W-:-:S05]  /*17f0*/  FADD R51, R3, R24 ;  /* 0x0000001803337221 */ /* 0x001fca0000000000 */
[----:B------:R0:W-:Y:S01]  /*1800*/  @P0 STS [R12+0x1000], R51 ;  /* 0x001000330c000388 */ /* 0x0001e20000000800 */
[----:B------:R-:W-:Y:S01]  /*1810*/  BAR.SYNC.DEFER_BLOCKING 0x0 ;  /* 0x0000000000007b1d */ /* 0x000fe20000010000 */
[----:B------:R-:W-:-:S04]  /*1820*/  IMAD.WIDE R38, R19, 0x2, R78 ;  /* 0x0000000213267825 */ /* 0x000fc800078e024e */
[----:B------:R-:W-:-:S04]  /*1830*/  IMAD.WIDE R24, R19, 0x2, R76 ;  /* 0x0000000213187825 */ /* 0x000fc800078e024c */
[----:B------:R-:W-:-:S04]  /*1840*/  IMAD.WIDE R26, R19, 0x2, R74 ;  /* 0x00000002131a7825 */ /* 0x000fc800078e024a */
[----:B------:R-:W-:Y:S01]  /*1850*/  IMAD.WIDE R36, R19, 0x2, R70 ;  /* 0x0000000213247825 */ /* 0x000fe200078e0246 */
[----:B------:R1:W2:Y:S04]  /*1860*/  LDG.E.U16 R94, desc[UR10][R38.64] ;  /* 0x0000000a265e7981 */ /* 0x0002a8000c1e1500 */
[----:B------:R3:W4:Y:S04]  /*1870*/  LDG.E.U16 R96, desc[UR10][R24.64] ;  /* 0x0000000a18607981 */ /* 0x000728000c1e1500 */
[----:B------:R-:W5:Y:S04]  /*1880*/  LDG.E.U16 R98, desc[UR10][R26.64] ;  /* 0x0000000a1a627981 */ /* 0x000f68000c1e1500 */
[----:B------:R-:W5:Y:S01]  /*1890*/  LDG.E.U16 R100, desc[UR10][R36.64] ;  /* 0x0000000a24647981 */ /* 0x000f62000c1e1500 */
[----:B------:R-:W-:-:S02]  /*18a0*/  F2FP.F16.F32.PACK_AB R40, R41, R40 ;  /* 0x000000282928723e */ /* 0x000fc400000000ff */
[----:B------:R-:W-:Y:S01]  /*18b0*/  F2FP.F16.F32.PACK_AB R41, R43, R42 ;  /* 0x0000002a2b29723e */ /* 0x000fe200000000ff */
[----:B------:R-:W-:Y:S01]  /*18c0*/  LDS R44, [R14+0x1000] ;  /* 0x001000000e2c7984 */ /* 0x000fe20000000800 */
[----:B------:R-:W-:-:S03]  /*18d0*/  F2FP.F16.F32.PACK_AB R42, R47, R46 ;  /* 0x0000002e2f2a723e */ /* 0x000fc600000000ff */
[----:B------:R-:W0:Y:S04]  /*18e0*/  LDS R45, [R20+0x1000] ;  /* 0x00100000142d7984 */ /* 0x000e280000000800 */
[----:B------:R-:W-:Y:S04]  /*18f0*/  LDS R46, [R21+0x1000] ;  /* 0x00100000152e7984 */ /* 0x000fe80000000800 */
[----:B------:R-:W0:Y:S01]  /*1900*/  LDS R47, [R22+0x1000] ;  /* 0x00100000162f7984 */ /* 0x000e220000000800 */
[----:B------:R-:W-:Y:S01]  /*1910*/  BAR.SYNC.DEFER_BLOCKING 0x0 ;  /* 0x0000000000007b1d */ /* 0x000fe20000010000 */
[----:B------:R-:W-:Y:S01]  /*1920*/  F2FP.F16.F32.PACK_AB R43, R49, R48 ;  /* 0x00000030312b723e */ /* 0x000fe200000000ff */
[----:B-1----:R-:W-:-:S04]  /*1930*/  FADD R38, -R73, R72 ;  /* 0x0000004849267221 */ /* 0x002fc80000000100 */
[----:B------:R-:W-:Y:S01]  /*1940*/  FMUL R38, R38, 1.4426950216293334961 ;  /* 0x3fb8aa3b26267820 */ /* 0x000fe20000400000 */
[----:B---3--:R-:W-:-:S03]  /*1950*/  FADD R24, -R93, R68 ;  /* 0x000000445d187221 */ /* 0x008fc60000000100 */
[----:B0-----:R-:W-:Y:S01]  /*1960*/  MUFU.EX2 R51, R38 ;  /* 0x0000002600337308 */ /* 0x001fe20000000800 */
[----:B------:R-:W-:Y:S01]  /*1970*/  FMUL R68, R24, 1.4426950216293334961 ;  /* 0x3fb8aa3b18447820 */ /* 0x000fe20000400000 */
[----:B------:R-:W-:Y:S01]  /*1980*/  FADD R50, -R92, R69 ;  /* 0x000000455c327221 */ /* 0x000fe20000000100 */
[----:B------:R-:W-:-:S03]  /*1990*/  FADD R66, -R95, R66 ;  /* 0x000000425f427221 */ /* 0x000fc60000000100 */
[----:B------:R-:W-:Y:S01]  /*19a0*/  FMUL R50, R50, 1.4426950216293334961 ;  /* 0x3fb8aa3b32327820 */ /* 0x000fe20000400000 */
[----:B------:R-:W-:-:S05]  /*19b0*/  FMUL R66, R66, 1.4426950216293334961 ;  /* 0x3fb8aa3b42427820 */ /* 0x000fca0000400000 */
[----:B------:R-:W0:Y:S08]  /*19c0*/  MUFU.EX2 R50, R50 ;  /* 0x0000003200327308 */ /* 0x000e300000000800 */
[----:B------:R-:W1:Y:S08]  /*19d0*/  MUFU.EX2 R68, R68 ;  /* 0x0000004400447308 */ /* 0x000e700000000800 */
[----:B------:R-:W3:Y:S01]  /*19e0*/  MUFU.EX2 R69, R66 ;  /* 0x0000004200457308 */ /* 0x000ee20000000800 */
[C---:B0-----:R-:W-:Y:S01]  /*19f0*/  FMUL R28, R50.reuse, R28 ;  /* 0x0000001c321c7220 */ /* 0x041fe20000400000 */
[----:B------:R-:W-:Y:S01]  /*1a00*/  FMUL R29, R50, R29 ;  /* 0x0000001d321d7220 */ /* 0x000fe20000400000 */
[C---:B------:R-:W-:Y:S01]  /*1a10*/  FMUL R30, R51.reuse, R30 ;  /* 0x0000001e331e7220 */ /* 0x040fe20000400000 */
[----:B------:R-:W-:Y:S01]  /*1a20*/  FMUL R31, R51, R31 ;  /* 0x0000001f331f7220 */ /* 0x000fe20000400000 */
[----:B------:R-:W-:Y:S01]  /*1a30*/  UIADD3 UR4, UP0, UPT, UR4, 0x10, URZ ;  /* 0x0000001004047890 */ /* 0x000fe2000ff1e0ff */
[C---:B-1----:R-:W-:Y:S01]  /*1a40*/  FMUL R32, R68.reuse, R32 ;  /* 0x0000002044207220 */ /* 0x042fe20000400000 */
[----:B------:R-:W-:-:S02]  /*1a50*/  FMUL R33, R68, R33 ;  /* 0x0000002144217220 */ /* 0x000fc40000400000 */
[----:B------:R-:W-:Y:S01]  /*1a60*/  UIADD3.X UR5, UPT, UPT, URZ, UR5, URZ, UP0, !UPT ;  /* 0x00000005ff057290 */ /* 0x000fe200087fe4ff */
[C---:B---3--:R-:W-:Y:S01]  /*1a70*/  FMUL R34, R69.reuse, R34 ;  /* 0x0000002245227220 */ /* 0x048fe20000400000 */
[----:B------:R-:W-:Y:S01]  /*1a80*/  FMUL R35, R69, R35 ;  /* 0x0000002345237220 */ /* 0x000fe20000400000 */
[----:B------:R-:W-:Y:S01]  /*1a90*/  ISETP.LE.U32.AND P1, PT, R60, UR4, PT ;  /* 0x000000043c007c0c */ /* 0x000fe2000bf23070 */
[----:B------:R-:W-:Y:S02]  /*1aa0*/  FFMA2 R44, R90.F32x2.HI_LO, R50.F32x2.HI_LO, R44.F32x2.HI_LO ;  /* 0x000000325a2c7249 */ /* 0x000fe4000000002c */
[----:B------:R-:W-:Y:S02]  /*1ab0*/  IMAD.MOV.U32 R72, RZ, RZ, R73 ;  /* 0x000000ffff487224 */ /* 0x000fe400078e0049 */
[----:B------:R-:W-:Y:S02]  /*1ac0*/  FFMA2 R88, R88.F32x2.HI_LO, R68.F32x2.HI_LO, R46.F32x2.HI_LO ;  /* 0x0000004458587249 */ /* 0x000fe4000000002e */
[----:B------:R-:W-:Y:S01]  /*1ad0*/  IMAD.MOV.U32 R69, RZ, RZ, R92 ;  /* 0x000000ffff457224 */ /* 0x000fe200078e005c */
[----:B------:R-:W-:Y:S01]  /*1ae0*/  MOV R68, R93 ;  /* 0x0000005d00447202 */ /* 0x000fe20000000f00 */
[----:B------:R-:W-:-:S02]  /*1af0*/  IMAD.MOV.U32 R66, RZ, RZ, R95 ;  /* 0x000000ffff427224 */ /* 0x000fc400078e005f */
[----:B------:R-:W-:Y:S02]  /*1b00*/  IMAD.MOV.U32 R90, RZ, RZ, R44 ;  /* 0x000000ffff5a7224 */ /* 0x000fe400078e002c */
[----:B------:R-:W-:Y:S01]  /*1b10*/  IMAD.MOV.U32 R91, RZ, RZ, R45 ;  /* 0x000000ffff5b7224 */ /* 0x000fe200078e002d */
[----:B--2---:R-:W-:Y:S04]  /*1b20*/  STS.U16 [R7+UR6+0x1000], R94 ;  /* 0x0010005e07007988 */ /* 0x004fe80008000406 */
[----:B----4-:R-:W-:Y:S04]  /*1b30*/  STS.U16 [R7+UR6+0x1200], R96 ;  /* 0x0012006007007988 */ /* 0x010fe80008000406 */
[----:B-----5:R-:W-:Y:S04]  /*1b40*/  STS.U16 [R7+UR6+0x1400], R98 ;  /* 0x0014006207007988 */ /* 0x020fe80008000406 */
[----:B------:R-:W-:Y:S04]  /*1b50*/  STS.U16 [R7+UR6+0x1600], R100 ;  /* 0x0016006407007988 */ /* 0x000fe80008000406 */
[----:B------:R-:W-:Y:S01]  /*1b60*/  STSM.16.M88.4 [R8+0x1800], R40 ;  /* 0x0018002808007844 */ /* 0x000fe20000000200 */
[----:B------:R-:W-:Y:S06]  /*1b70*/  BAR.SYNC.DEFER_BLOCKING 0x0 ;  /* 0x0000000000007b1d */ /* 0x000fec0000010000 */
[----:B------:R-:W-:Y:S04]  /*1b80*/  LDSM.16.M88.2 R48, [R11+0x1000] ;  /* 0x001000000b30783b */ /* 0x000fe80000000100 */
[----:B------:R-:W0:Y:S04]  /*1b90*/  LDSM.16.M88.4 R36, [R10+UR6+0x1800] ;  /* 0x001800060a24783b */ /* 0x000e280008000200 */
[----:B------:R-:W1:Y:S01]  /*1ba0*/  LDSM.16.M88.4 R24, [R10+UR6+0x1a00] ;  /* 0x001a00060a18783b */ /* 0x000e620008000200 */
[-C--:B0-----:R-:W-:Y:S01]  /*1bb0*/  HMMA.16816.F32 R28, R36, R48.reuse, R28 ;  /* 0x00000030241c723c */ /* 0x081fe2000000181c */
[----:B------:R-:W0:Y:S08]  /*1bc0*/  LDC R36, c[0x0][0x3d4] ;  /* 0x0000f500ff247b82 */ /* 0x000e300000000800 */
[----:B------:R-:W2:Y:S01]  /*1bd0*/  LDC R37, c[0x0][0x3c4] ;  /* 0x0000f100ff257b82 */ /* 0x000ea20000000800 */
[----:B-1----:R-:W-:Y:S01]  /*1be0*/  HMMA.16816.F32 R32, R24, R48, R32 ;  /* 0x000000301820723c */ /* 0x002fe20000001820 */
[----:B------:R-:W-:-:S04]  /*1bf0*/  MOV R24, UR5 ;  /* 0x0000000500187c02 */ /* 0x000fc80008000f00 */
[----:B------:R-:W-:Y:S01]  /*1c00*/  ISETP.GE.U32.AND.EX P1, PT, R24, RZ, PT, P1 ;  /* 0x000000ff1800720c */ /* 0x000fe20003f26110 */
[----:B0-----:R-:W-:Y:S02]  /*1c10*/  IMAD R19, R36, 0x10, R19 ;  /* 0x0000001024137824 */ /* 0x001fe400078e0213 */
[----:B--2---:R-:W-:-:S10]  /*1c20*/  IMAD R18, R37, 0x10, R18 ;  /* 0x0000001025127824 */ /* 0x004fd400078e0212 */
[----:B------:R-:W-:Y:S05]  /*1c30*/  @!P1 BRA `(.L_x_1) ;  /* 0xfffffff000789947 */ /* 0x000fea000383ffff */
.L_x_0:
[C---:B------:R-:W-:Y:S01]  /*1c40*/  FSETP.GT.AND P3, PT, |R89|.reuse, 8.50705917302346158658e+37, PT ;  /* 0x7e8000005900780b */ /* 0x040fe20003f64200 */
[C---:B------:R-:W-:Y:S01]  /*1c50*/  FMUL R3, R89.reuse, 8388608 ;  /* 0x4b00000059037820 */ /* 0x040fe20000400000 */
[C---:B------:R-:W-:Y:S01]  /*1c60*/  FSETP.GEU.AND P5, PT, |R89|.reuse, 1.175494350822287508e-38, PT ;  /* 0x008000005900780b */ /* 0x040fe20003fae200 */
[----:B0-----:R-:W-:Y:S01]  /*1c70*/  FMUL R6, R88, 8388608 ;  /* 0x4b00000058067820 */ /* 0x001fe20000400000 */
[----:B------:R-:W-:Y:S01]  /*1c80*/  FSETP.GEU.AND P0, PT, R89, 1.175494350822287508e-38, PT ;  /* 0x008000005900780b */ /* 0x000fe20003f0e000 */
[----:B------:R-:W-:Y:S01]  /*1c90*/  FMUL R7, R90, 8388608 ;  /* 0x4b0000005a077820 */ /* 0x000fe20000400000 */
[C---:B------:R-:W-:Y:S01]  /*1ca0*/  FSETP.GT.AND P1, PT, |R88|.reuse, 8.50705917302346158658e+37, PT ;  /* 0x7e8000005800780b */ /* 0x040fe20003f24200 */
[----:B------:R-:W-:Y:S01]  /*1cb0*/  FMUL R5, R91, 8388608 ;  /* 0x4b0000005b057820 */ /* 0x000fe20000400000 */
[----:B------:R-:W-:Y:S01]  /*1cc0*/  FSETP.GEU.AND P2, PT, |R88|, 1.175494350822287508e-38, PT ;  /* 0x008000005800780b */ /* 0x000fe20003f4e200 */
[----:B------:R-:W-:Y:S01]  /*1cd0*/  BAR.SYNC.DEFER_BLOCKING 0x0 ;  /* 0x0000000000007b1d */ /* 0x000fe20000010000 */
[----:B------:R-:W-:-:S02]  /*1ce0*/  FSEL R3, R3, R89, !P0 ;  /* 0x0000005903037208 */ /* 0x000fc40004000000 */
[----:B------:R-:W-:Y:S01]  /*1cf0*/  FSETP.GEU.AND P6, PT, R88, 1.175494350822287508e-38, PT ;  /* 0x008000005800780b */ /* 0x000fe20003fce000 */
[----:B------:R-:W-:Y:S01]  /*1d00*/  @P3 FMUL R35, R35, 0.25 ;  /* 0x3e80000023233820 */ /* 0x000fe20000400000 */
[----:B------:R-:W-:Y:S01]  /*1d10*/  @P3 FMUL R89, R89, 0.25 ;  /* 0x3e80000059593820 */ /* 0x000fe20000400000 */
[----:B------:R-:W-:Y:S01]  /*1d20*/  @P3 FMUL R34, R34, 0.25 ;  /* 0x3e80000022223820 */ /* 0x000fe20000400000 */
[----:B------:R-:W-:Y:S01]  /*1d30*/  FSEL R6, R6, R88, !P6 ;  /* 0x0000005806067208 */ /* 0x000fe20007000000 */
[----:B------:R-:W-:Y:S01]  /*1d40*/  @!P5 FMUL R35, R35, 16777216 ;  /* 0x4b8000002323d820 */ /* 0x000fe20000400000 */
[----:B------:R-:W-:Y:S01]  /*1d50*/  @!P5 FMUL R89, R89, 16777216 ;  /* 0x4b8000005959d820 */ /* 0x000fe20000400000 */
[----:B------:R-:W-:Y:S01]  /*1d60*/  @!P5 FMUL R34, R34, 16777216 ;  /* 0x4b8000002222d820 */ /* 0x000fe20000400000 */
[----:B------:R-:W-:Y:S01]  /*1d70*/  FSETP.GT.AND P5, PT, |R91|, 8.50705917302346158658e+37, PT ;  /* 0x7e8000005b00780b */ /* 0x000fe20003fa4200 */
[----:B------:R-:W-:Y:S01]  /*1d80*/  @P1 FMUL R33, R33, 0.25 ;  /* 0x3e80000021211820 */ /* 0x000fe20000400000 */
[----:B------:R-:W-:Y:S01]  /*1d90*/  FSEL R11, RZ, -23, P6 ;  /* 0xc1b80000ff0b7808 */ /* 0x000fe20003000000 */
[----:B------:R-:W-:Y:S01]  /*1da0*/  @P1 FMUL R88, R88, 0.25 ;  /* 0x3e80000058581820 */ /* 0x000fe20000400000 */
[----:B------:R-:W-:Y:S01]  /*1db0*/  @P1 FMUL R32, R32, 0.25 ;  /* 0x3e80000020201820 */ /* 0x000fe20000400000 */
[----:B------:R-:W-:Y:S01]  /*1dc0*/  FSETP.GEU.AND P3, PT, R90, 1.175494350822287508e-38, PT ;  /* 0x008000005a00780b */ /* 0x000fe20003f6e000 */
[----:B------:R-:W-:Y:S01]  /*1dd0*/  @!P2 FMUL R33, R33, 16777216 ;  /* 0x4b8000002121a820 */ /* 0x000fe20000400000 */
[C---:B------:R-:W-:Y:S01]  /*1de0*/  FSETP.GEU.AND P6, PT, |R91|.reuse, 1.175494350822287508e-38, PT ;  /* 0x008000005b00780b */ /* 0x040fe20003fce200 */
[----:B------:R-:W-:Y:S01]  /*1df0*/  @!P2 FMUL R88, R88, 16777216 ;  /* 0x4b8000005858a820 */ /* 0x000fe20000400000 */
[----:B------:R-:W-:Y:S01]  /*1e00*/  FSETP.GT.AND P1, PT, |R90|, 8.50705917302346158658e+37, PT ;  /* 0x7e8000005a00780b */ /* 0x000fe20003f24200 */
[----:B------:R-:W-:Y:S01]  /*1e10*/  @!P2 FMUL R32, R32, 16777216 ;  /* 0x4b8000002020a820 */ /* 0x000fe20000400000 */
[----:B------:R-:W-:Y:S01]  /*1e20*/  FSETP.GEU.AND P2, PT, R91, 1.175494350822287508e-38, PT ;  /* 0x008000005b00780b */ /* 0x000fe20003f4e000 */
[----:B------:R-:W0:Y:S01]  /*1e30*/  MUFU.RCP R12, R89 ;  /* 0x00000059000c7308 */ /* 0x000e220000001000 */
[----:B------:R-:W-:Y:S01]  /*1e40*/  FSEL R7, R7, R90, !P3 ;  /* 0x0000005a07077208 */ /* 0x000fe20005800000 */
[----:B------:R-:W-:Y:S01]  /*1e50*/  @P5 FMUL R31, R31, 0.25 ;  /* 0x3e8000001f1f5820 */ /* 0x000fe20000400000 */
[----:B------:R-:W-:Y:S01]  /*1e60*/  FSEL R8, RZ, -23, P3 ;  /* 0xc1b80000ff087808 */ /* 0x000fe20001800000 */
[----:B------:R-:W-:Y:S01]  /*1e70*/  @P5 FMUL R30, R30, 0.25 ;  /* 0x3e8000001e1e5820 */ /* 0x000fe20000400000 */
[----:B------:R-:W-:Y:S01]  /*1e80*/  FSETP.GEU.AND P3, PT, |R90|, 1.175494350822287508e-38, PT ;  /* 0x008000005a00780b */ /* 0x000fe20003f6e200 */
[----:B------:R-:W-:Y:S01]  /*1e90*/  VIADD R9, R7, 0xc0cafb0d ;  /* 0xc0cafb0d07097836 */ /* 0x000fe20000000000 */
[----:B------:R-:W-:Y:S01]  /*1ea0*/  FSEL R5, R5, R91, !P2 ;  /* 0x0000005b05057208 */ /* 0x000fe20005000000 */
[----:B------:R-:W-:Y:S01]  /*1eb0*/  @P5 FMUL R91, R91, 0.25 ;  /* 0x3e8000005b5b5820 */ /* 0x000fe20000400000 */
[----:B------:R-:W-:Y:S01]  /*1ec0*/  IADD3 R10, PT, PT, R6, -0x3f3504f3, RZ ;  /* 0xc0cafb0d060a7810 */ /* 0x000fe20007ffe0ff */
[----:B------:R-:W-:Y:S01]  /*1ed0*/  @P1 FMUL R90, R90, 0.25 ;  /* 0x3e8000005a5a1820 */ /* 0x000fe20000400000 */
[----:B------:R-:W1:Y:S01]  /*1ee0*/  MUFU.RCP R14, R88 ;  /* 0x00000058000e7308 */ /* 0x000e620000001000 */
[----:B------:R-:W-:Y:S01]  /*1ef0*/  @!P6 FMUL R91, R91, 16777216 ;  /* 0x4b8000005b5be820 */ /* 0x000fe20000400000 */
[----:B------:R-:W-:Y:S01]  /*1f00*/  LOP3.LUT R13, R10, 0xff800000, RZ, 0xc0, !PT ;  /* 0xff8000000a0d7812 */ /* 0x000fe200078ec0ff */
[----:B------:R-:W-:Y:S01]  /*1f10*/  @!P6 FMUL R31, R31, 16777216 ;  /* 0x4b8000001f1fe820 */ /* 0x000fe20000400000 */
[----:B------:R-:W-:Y:S01]  /*1f20*/  LOP3.LUT R10, R9, 0xff800000, RZ, 0xc0, !PT ;  /* 0xff800000090a7812 */ /* 0x000fe200078ec0ff */
[----:B------:R-:W-:Y:S01]  /*1f30*/  @P1 FMUL R29, R29, 0.25 ;  /* 0x3e8000001d1d1820 */ /* 0x000fe20000400000 */
[----:B0-----:R-:W-:Y:S01]  /*1f40*/  FMUL R18, R12, R35 ;  /* 0x000000230c127220 */ /* 0x001fe20000400000 */
[----:B------:R-:W-:Y:S01]  /*1f50*/  @!P3 FMUL R90, R90, 16777216 ;  /* 0x4b8000005a5ab820 */ /* 0x000fe20000400000 */
[----:B------:R-:W0:Y:S01]  /*1f60*/  MUFU.RCP R16, R91 ;  /* 0x0000005b00107308 */ /* 0x000e220000001000 */
[----:B------:R-:W-:Y:S01]  /*1f70*/  FMUL R19, R12, R34 ;  /* 0x000000220c137220 */ /* 0x000fe20000400000 */
[----:B------:R-:W-:Y:S01]  /*1f80*/  I2FP.F32.S32 R12, R13 ;  /* 0x0000000d000c7245 */ /* 0x000fe20000201400 */
[----:B------:R-:W-:Y:S01]  /*1f90*/  @!P6 FMUL R30, R30, 16777216 ;  /* 0x4b8000001e1ee820 */ /* 0x000fe20000400000 */
[----:B------:R-:W-:Y:S01]  /*1fa0*/  @P1 FMUL R28, R28, 0.25 ;  /* 0x3e8000001c1c1820 */ /* 0x000fe20000400000 */
[----:B------:R-:W-:Y:S01]  /*1fb0*/  I2FP.F32.S32 R9, R10 ;  /* 0x0000000a00097245 */ /* 0x000fe20000201400 */
[----:B------:R-:W-:Y:S01]  /*1fc0*/  @!P3 FMUL R29, R29, 16777216 ;  /* 0x4b8000001d1db820 */ /* 0x000fe20000400000 */
[----:B------:R-:W-:Y:S01]  /*1fd0*/  FFMA.FTZ R15, R12, 1.1920928955078125e-07, R11 ;  /* 0x340000000c0f7823 */ /* 0x000fe2000001000b */
[----:B------:R-:W2:Y:S01]  /*1fe0*/  MUFU.RCP R22, R90 ;  /* 0x0000005a00167308 */ /* 0x000ea20000001000 */
[----:B------:R-:W-:-:S02]  /*1ff0*/  VIADD R11, R5, 0xc0cafb0d ;  /* 0xc0cafb0d050b7836 */ /* 0x000fc40000000000 */
[----:B------:R-:W-:Y:S01]  /*2000*/  @!P3 FMUL R28, R28, 16777216 ;  /* 0x4b8000001c1cb820 */ /* 0x000fe20000400000 */
[C---:B-1----:R-:W-:Y:S01]  /*2010*/  FMUL R20, R14.reuse, R33 ;  /* 0x000000210e147220 */ /* 0x042fe20000400000 */
[----:B------:R-:W-:Y:S01]  /*2020*/  FMUL R21, R14, R32 ;  /* 0x000000200e157220 */ /* 0x000fe20000400000 */
[----:B------:R-:W-:Y:S01]  /*2030*/  FFMA.FTZ R8, R9, 1.1920928955078125e-07, R8 ;  /* 0x3400000009087823 */ /* 0x000fe20000010008 */
[----:B------:R-:W-:Y:S01]  /*2040*/  LOP3.LUT R12, R11, 0xff800000, RZ, 0xc0, !PT ;  /* 0xff8000000b0c7812 */ /* 0x000fe200078ec0ff */
[----:B------:R-:W-:Y:S01]  /*2050*/  VIADD R11, R3, 0xc0cafb0d ;  /* 0xc0cafb0d030b7836 */ /* 0x000fe20000000000 */
[----:B------:R-:W-:Y:S01]  /*2060*/  FSEL R9, RZ, -23, P2 ;  /* 0xc1b80000ff097808 */ /* 0x000fe20001000000 */
[C---:B0-----:R-:W-:Y:S01]  /*2070*/  FMUL R17, R16.reuse, R31 ;  /* 0x0000001f10117220 */ /* 0x041fe20000400000 */
[----:B------:R-:W-:Y:S01]  /*2080*/  FMUL R16, R16, R30 ;  /* 0x0000001e10107220 */ /* 0x000fe20000400000 */
[----:B------:R-:W-:Y:S01]  /*2090*/  I2FP.F32.S32 R14, R12 ;  /* 0x0000000c000e7245 */ /* 0x000fe20000201400 */
[----:B------:R-:W-:Y:S01]  /*20a0*/  IMAD.IADD R12, R5, 0x1, -R12 ;  /* 0x00000001050c7824 */ /* 0x000fe200078e0a0c */
[----:B------:R-:W-:Y:S01]  /*20b0*/  F2FP.F16.F32.PACK_AB R20, R20, R21 ;  /* 0x000000151414723e */ /* 0x000fe200000000ff */
[----:B------:R-:W-:Y:S01]  /*20c0*/  IMAD.IADD R13, R6, 0x1, -R13 ;  /* 0x00000001060d7824 */ /* 0x000fe200078e0a0d */
[----:B------:R-:W-:Y:S01]  /*20d0*/  F2FP.F16.F32.PACK_AB R24, R17, R16 ;  /* 0x000000101118723e */ /* 0x000fe200000000ff */
[----:B------:R-:W-:Y:S01]  /*20e0*/  FFMA.FTZ R14, R14, 1.1920928955078125e-07, R9 ;  /* 0x340000000e0e7823 */ /* 0x000fe20000010009 */
[C---:B--2---:R-:W-:Y:S01]  /*20f0*/  FMUL R23, R22.reuse, R29 ;  /* 0x0000001d16177220 */ /* 0x044fe20000400000 */
[----:B------:R-:W-:Y:S01]  /*2100*/  FMUL R22, R22, R28 ;  /* 0x0000001c16167220 */ /* 0x000fe20000400000 */
[----:B------:R-:W-:Y:S01]  /*2110*/  LOP3.LUT R16, R11, 0xff800000, RZ, 0xc0, !PT ;  /* 0xff8000000b107812 */ /* 0x000fe200078ec0ff */
[----:B------:R-:W-:Y:S01]  /*2120*/  IMAD.IADD R11, R67, 0x1, R4 ;  /* 0x00000001430b7824 */ /* 0x000fe200078e0204 */
[----:B------:R-:W-:Y:S01]  /*2130*/  FSEL R4, RZ, -23, P0 ;  /* 0xc1b80000ff047808 */ /* 0x000fe20000000000 */
[----:B------:R-:W-:Y:S01]  /*2140*/  IMAD.IADD R10, R7, 0x1, -R10 ;  /* 0x00000001070a7824 */ /* 0x000fe200078e0a0a */
[----:B------:R-:W-:Y:S01]  /*2150*/  F2FP.F16.F32.PACK_AB R22, R23, R22 ;  /* 0x000000161716723e */ /* 0x000fe200000000ff */
[----:B------:R-:W-:Y:S01]  /*2160*/  FADD R12, R12, -1 ;  /* 0xbf8000000c0c7421 */ /* 0x000fe20000000000 */
[----:B------:R-:W-:Y:S01]  /*2170*/  I2FP.F32.S32 R9, R16 ;  /* 0x0000001000097245 */ /* 0x000fe20000201400 */
[----:B------:R-:W-:Y:S01]  /*2180*/  IMAD.IADD R16, R3, 0x1, -R16 ;  /* 0x0000000103107824 */ /* 0x000fe200078e0a10 */
[----:B------:R-:W-:Y:S01]  /*2190*/  F2FP.F16.F32.PACK_AB R18, R18, R19 ;  /* 0x000000131212723e */ /* 0x000fe200000000ff */
[----:B------:R0:W-:Y:S01]  /*21a0*/  STS.U16 [R11+UR6], R22 ;  /* 0x000000160b007988 */ /* 0x0001e20008000406 */
[----:B------:R-:W-:Y:S01]  /*21b0*/  PRMT R25, R22, 0x7632, R25 ;  /* 0x0000763216197816 */ /* 0x000fe20000000019 */
[----:B------:R-:W-:Y:S01]  /*21c0*/  FFMA.FTZ R17, R9, 1.1920928955078125e-07, R4 ;  /* 0x3400000009117823 */ /* 0x000fe20000010004 */
[----:B------:R-:W-:Y:S01]  /*21d0*/  LOP3.LUT R23, R11, 0x20, RZ, 0x3c, !PT ;  /* 0x000000200b177812 */ /* 0x000fe200078e3cff */
[----:B------:R-:W-:Y:S01]  /*21e0*/  FADD R13, R13, -1 ;  /* 0xbf8000000d0d7421 */ /* 0x000fe20000000000 */
[----:B------:R-:W-:Y:S01]  /*21f0*/  PRMT R21, R24, 0x7632, R21 ;  /* 0x0000763218157816 */ /* 0x000fe20000000015 */
[----:B------:R1:W-:Y:S01]  /*2200*/  STS.U16 [R11+UR6+0x80], R25 ;  /* 0x000080190b007988 */ /* 0x0003e20008000406 */
[----:B------:R-:W-:Y:S01]  /*2210*/  MOV R19, 0x3dc6b27f ;  /* 0x3dc6b27f00137802 */ /* 0x000fe20000000f00 */
[----:B------:R-:W-:Y:S01]  /*2220*/  FADD R10, R10, -1 ;  /* 0xbf8000000a0a7421 */ /* 0x000fe20000000000 */
[C---:B------:R-:W-:Y:S01]  /*2230*/  LOP3.LUT R4, R11.reuse, 0x40, RZ, 0x3c, !PT ;  /* 0x000000400b047812 */ /* 0x040fe200078e3cff */
[----:B------:R2:W-:Y:S01]  /*2240*/  STS.U16 [R23+UR6+0x400], R24 ;  /* 0x0004001817007988 */ /* 0x0005e20008000406 */
[----:B------:R-:W-:Y:S01]  /*2250*/  PRMT R26, R20, 0x7632, R26 ;  /* 0x00007632141a7816 */ /* 0x000fe2000000001a */
[----:B------:R-:W-:Y:S01]  /*2260*/  FADD R16, R16, -1 ;  /* 0xbf80000010107421 */ /* 0x000fe20000000000 */
[----:B------:R-:W-:Y:S01]  /*2270*/  LOP3.LUT R9, R11, 0x60, RZ, 0x3c, !PT ;  /* 0x000000600b097812 */ /* 0x000fe200078e3cff */
[----:B------:R-:W-:Y:S01]  /*2280*/  STS.U16 [R23+UR6+0x480], R21 ;  /* 0x0004801517007988 */ /* 0x000fe20008000406 */
[----:B0-----:R-:W-:Y:S01]  /*2290*/  PRMT R22, R18, 0x7632, R22 ;  /* 0x0000763212167816 */ /* 0x001fe20000000016 */
[----:B-1----:R-:W-:Y:S01]  /*22a0*/  FFMA.FTZ R11, R12, R19, -0.16845393180847167969 ;  /* 0xbe2c7f300c0b7423 */ /* 0x002fe20000010013 */
[----:B------:R-:W-:Y:S01]  /*22b0*/  ISETP.GE.U32.AND P2, PT, R6, 0x7f800000, PT ;  /* 0x7f8000000600780c */ /* 0x000fe20003f46070 */
[----:B------:R-:W-:Y:S01]  /*22c0*/  STS.U16 [R4+UR6+0x800], R20 ;  /* 0x0008001404007988 */ /* 0x000fe20008000406 */
[----:B------:R-:W-:Y:S01]  /*22d0*/  ISETP.GE.U32.AND P1, PT, R7, 0x7f800000, PT ;  /* 0x7f8000000700780c */ /* 0x000fe20003f26070 */
[C---:B------:R-:W-:Y:S01]  /*22e0*/  FFMA.FTZ R11, R12.reuse, R11, 0.1716887056827545166 ;  /* 0x3e2fcf2a0c0b7423 */ /* 0x040fe2000001000b */
[----:B--2---:R-:W0:Y:S01]  /*22f0*/  LDC R24, c[0x0][0x3e8] ;  /* 0x0000fa00ff187b82 */ /* 0x004e220000000800 */
[----:B------:R1:W-:Y:S01]  /*2300*/  STS.U16 [R4+UR6+0x880], R26 ;  /* 0x0008801a04007988 */ /* 0x0003e20008000406 */
[----:B------:R-:W2:Y:S01]  /*2310*/  LDCU.64 UR4, c[0x0][0x3e0] ;  /* 0x00007c00ff0477ac */ /* 0x000ea20008000a00 */
[C---:B------:R-:W-:Y:S01]  /*2320*/  FFMA.FTZ R11, R12.reuse, R11, -0.17900948226451873779 ;  /* 0xbe374e430c0b7423 */ /* 0x040fe2000001000b */
[----:B------:R-:W-:Y:S01]  /*2330*/  ISETP.GE.U32.AND P3, PT, R5, 0x7f800000, PT ;  /* 0x7f8000000500780c */ /* 0x000fe20003f66070 */
[----:B------:R-:W-:Y:S01]  /*2340*/  STS.U16 [R9+UR6+0xc00], R18 ;  /* 0x000c001209007988 */ /* 0x000fe20008000406 */
[----:B------:R-:W-:Y:S01]  /*2350*/  ISETP.GE.U32.AND P5, PT, R3, 0x7f800000, PT ;  /* 0x7f8000000300780c */ /* 0x000fe20003fa6070 */
[----:B------:R-:W-:Y:S01]  /*2360*/  FFMA.FTZ R11, R12, R11, 0.20512372255325317383 ;  /* 0x3e520bf40c0b7423 */ /* 0x000fe2000001000b */
[----:B------:R-:W-:Y:S01]  /*2370*/  FSETP.NEU.AND P0, PT, R6, RZ, PT ;  /* 0x000000ff0600720b */ /* 0x000fe20003f0d000 */
[----:B------:R3:W-:Y:S01]  /*2380*/  STS.U16 [R9+UR6+0xc80], R22 ;  /* 0x000c801609007988 */ /* 0x0007e20008000406 */
[----:B------:R-:W-:Y:S01]  /*2390*/  LEA R67, R67, UR6, 0x2 ;  /* 0x0000000643437c11 */ /* 0x000fe2000f8e10ff */
[----:B-1----:R-:W-:Y:S01]  /*23a0*/  FFMA.FTZ R4, R13, R19, -0.16845393180847167969 ;  /* 0xbe2c7f300d047423 */ /* 0x002fe20000010013 */
[C---:B------:R-:W-:Y:S01]  /*23b0*/  FFMA.FTZ R11, R12.reuse, R11, -0.24046532809734344482 ;  /* 0xbe763c8b0c0b7423 */ /* 0x040fe2000001000b */
[----:B------:R-:W-:Y:S01]  /*23c0*/  BAR.SYNC.DEFER_BLOCKING 0x0 ;  /* 0x0000000000007b1d */ /* 0x000fe20000010000 */
[----:B------:R-:W-:Y:S01]  /*23d0*/  LOP3.LUT R59, R59, 0x70, RZ, 0xc0, !PT ;  /* 0x000000703b3b7812 */ /* 0x000fe200078ec0ff */
[C---:B------:R-:W-:Y:S01]  /*23e0*/  FFMA.FTZ R4, R13.reuse, R4, 0.1716887056827545166 ;  /* 0x3e2fcf2a0d047423 */ /* 0x040fe20000010004 */
[----:B------:R-:W-:Y:S01]  /*23f0*/  FFMA.FTZ R11, R12, R11, 0.28857114911079406738 ;  /* 0x3e93bf990c0b7423 */ /* 0x000fe2000001000b */
[-C--:B---3--:R-:W-:Y:S01]  /*2400*/  FFMA.FTZ R9, R10, R19.reuse, -0.16845393180847167969 ;  /* 0xbe2c7f300a097423 */ /* 0x088fe20000010013 */
[----:B------:R-:W-:Y:S01]  /*2410*/  FFMA.FTZ R19, R16, R19, -0.16845393180847167969 ;  /* 0xbe2c7f3010137423 */ /* 0x000fe20000010013 */
[C---:B------:R-:W-:Y:S01]  /*2420*/  FFMA.FTZ R4, R13.reuse, R4, -0.17900948226451873779 ;  /* 0xbe374e430d047423 */ /* 0x040fe20000010004 */
[----:B------:R-:W-:Y:S01]  /*2430*/  FFMA.FTZ R11, R12, R11, -0.36067417263984680176 ;  /* 0xbeb8aa490c0b7423 */ /* 0x000fe2000001000b */
[----:B------:R-:W-:Y:S01]  /*2440*/  FFMA.FTZ R9, R10, R9, 0.1716887056827545166 ;  /* 0x3e2fcf2a0a097423 */ /* 0x000fe20000010009 */
[----:B------:R-:W-:Y:S01]  /*2450*/  FFMA.FTZ R19, R16, R19, 0.1716887056827545166 ;  /* 0x3e2fcf2a10137423 */ /* 0x000fe20000010013 */
[C---:B------:R-:W-:Y:S01]  /*2460*/  FFMA.FTZ R4, R13.reuse, R4, 0.20512372255325317383 ;  /* 0x3e520bf40d047423 */ /* 0x040fe20000010004 */
[----:B------:R-:W-:Y:S01]  /*2470*/  FFMA.FTZ R11, R12, R11, 0.48089820146560668945 ;  /* 0x3ef6384a0c0b7423 */ /* 0x000fe2000001000b */
[----:B------:R-:W-:Y:S01]  /*2480*/  FFMA.FTZ R9, R10, R9, -0.17900948226451873779 ;  /* 0xbe374e430a097423 */ /* 0x000fe20000010009 */
[----:B------:R-:W-:Y:S01]  /*2490*/  FFMA.FTZ R19, R16, R19, -0.17900948226451873779 ;  /* 0xbe374e4310137423 */ /* 0x000fe20000010013 */
[C---:B------:R-:W-:Y:S01]  /*24a0*/  FFMA.FTZ R4, R13.reuse, R4, -0.24046532809734344482 ;  /* 0xbe763c8b0d047423 */ /* 0x040fe20000010004 */
[----:B------:R-:W-:Y:S01]  /*24b0*/  FFMA.FTZ R11, R12, R11, -0.72134751081466674805 ;  /* 0xbf38aa3b0c0b7423 */ /* 0x000fe2000001000b */
[----:B------:R-:W-:Y:S01]  /*24c0*/  FFMA.FTZ R9, R10, R9, 0.20512372255325317383 ;  /* 0x3e520bf40a097423 */ /* 0x000fe20000010009 */
[----:B------:R-:W-:Y:S01]  /*24d0*/  FFMA.FTZ R19, R16, R19, 0.20512372255325317383 ;  /* 0x3e520bf410137423 */ /* 0x000fe20000010013 */
[C---:B------:R-:W-:Y:S01]  /*24e0*/  FFMA.FTZ R4, R13.reuse, R4, 0.28857114911079406738 ;  /* 0x3e93bf990d047423 */ /* 0x040fe20000010004 */
[----:B------:R-:W-:Y:S01]  /*24f0*/  FMUL R11, R12, R11 ;  /* 0x0000000b0c0b7220 */ /* 0x000fe20000400000 */
[----:B------:R-:W-:Y:S01]  /*2500*/  FFMA.FTZ R9, R10, R9, -0.24046532809734344482 ;  /* 0xbe763c8b0a097423 */ /* 0x000fe20000010009 */
[----:B------:R-:W-:Y:S01]  /*2510*/  FFMA.FTZ R19, R16, R19, -0.24046532809734344482 ;  /* 0xbe763c8b10137423 */ /* 0x000fe20000010013 */
[C---:B------:R-:W-:Y:S01]  /*2520*/  FFMA.FTZ R4, R13.reuse, R4, -0.36067417263984680176 ;  /* 0xbeb8aa490d047423 */ /* 0x040fe20000010004 */
[----:B------:R-:W-:Y:S01]  /*2530*/  FMUL R11, R12, R11 ;  /* 0x0000000b0c0b7220 */ /* 0x000fe20000400000 */
[----:B------:R-:W-:Y:S01]  /*2540*/  FFMA.FTZ R9, R10, R9, 0.28857114911079406738 ;  /* 0x3e93bf990a097423 */ /* 0x000fe20000010009 */
[----:B------:R-:W-:Y:S01]  /*2550*/  FFMA.FTZ R19, R16, R19, 0.28857114911079406738 ;  /* 0x3e93bf9910137423 */ /* 0x000fe20000010013 */
[C---:B------:R-:W-:Y:S01]  /*2560*/  FFMA.FTZ R4, R13.reuse, R4, 0.48089820146560668945 ;  /* 0x3ef6384a0d047423 */ /* 0x040fe20000010004 */
[----:B------:R-:W-:Y:S01]  /*2570*/  FFMA.FTZ R11, R12, 1.4426950216293334961, R11 ;  /* 0x3fb8aa3b0c0b7823 */ /* 0x000fe2000001000b */
[----:B------:R-:W-:Y:S01]  /*2580*/  FFMA.FTZ R9, R10, R9, -0.36067417263984680176 ;  /* 0xbeb8aa490a097423 */ /* 0x000fe20000010009 */
[----:B------:R-:W-:Y:S01]  /*2590*/  FFMA.FTZ R19, R16, R19, -0.36067417263984680176 ;  /* 0xbeb8aa4910137423 */ /* 0x000fe20000010013 */
[C---:B------:R-:W-:Y:S01]  /*25a0*/  FFMA.FTZ R4, R13.reuse, R4, -0.72134751081466674805 ;  /* 0xbf38aa3b0d047423 */ /* 0x040fe20000010004 */
[----:B------:R-:W1:Y:S01]  /*25b0*/  LDS R23, [R2+UR6] ;  /* 0x0000000602177984 */ /* 0x000e620008000800 */
[----:B------:R-:W-:Y:S01]  /*25c0*/  FFMA.FTZ R9, R10, R9, 0.48089820146560668945 ;  /* 0x3ef6384a0a097423 */ /* 0x000fe20000010009 */
[----:B------:R-:W-:Y:S01]  /*25d0*/  FFMA.FTZ R19, R16, R19, 0.48089820146560668945 ;  /* 0x3ef6384a10137423 */ /* 0x000fe20000010013 */
[C---:B------:R-:W-:Y:S01]  /*25e0*/  FMUL R4, R13.reuse, R4 ;  /* 0x000000040d047220 */ /* 0x040fe20000400000 */
[----:B------:R-:W3:Y:S01]  /*25f0*/  LDS R25, [R2+UR6+0x100] ;  /* 0x0001000602197984 */ /* 0x000ee20008000800 */
[----:B------:R-:W-:Y:S01]  /*2600*/  FFMA.FTZ R9, R10, R9, -0.72134751081466674805 ;  /* 0xbf38aa3b0a097423 */ /* 0x000fe20000010009 */
[----:B------:R-:W-:Y:S01]  /*2610*/  FFMA.FTZ R19, R16, R19, -0.72134751081466674805 ;  /* 0xbf38aa3b10137423 */ /* 0x000fe20000010013 */
[C---:B------:R-:W-:Y:S01]  /*2620*/  FMUL R4, R13.reuse, R4 ;  /* 0x000000040d047220 */ /* 0x040fe20000400000 */
[----:B------:R-:W4:Y:S01]  /*2630*/  LDS R27, [R2+UR6+0x200] ;  /* 0x00020006021b7984 */ /* 0x000f220008000800 */
[----:B------:R-:W-:Y:S01]  /*2640*/  FMUL R9, R10, R9 ;  /* 0x000000090a097220 */ /* 0x000fe20000400000 */
[----:B------:R-:W-:Y:S01]  /*2650*/  FMUL R19, R16, R19 ;  /* 0x0000001310137220 */ /* 0x000fe20000400000 */
[----:B------:R-:W-:Y:S01]  /*2660*/  FFMA.FTZ R4, R13, 1.4426950216293334961, R4 ;  /* 0x3fb8aa3b0d047823 */ /* 0x000fe20000010004 */
[----:B------:R5:W1:Y:S01]  /*2670*/  LDS R29, [R2+UR6+0x300] ;  /* 0x00030006021d7984 */ /* 0x000a620008000800 */
[----:B------:R-:W-:Y:S01]  /*2680*/  FMUL R9, R10, R9 ;  /* 0x000000090a097220 */ /* 0x000fe20000400000 */
[----:B------:R-:W-:Y:S01]  /*2690*/  FMUL R19, R16, R19 ;  /* 0x0000001310137220 */ /* 0x000fe20000400000 */
[----:B------:R-:W-:Y:S01]  /*26a0*/  FADD R20, R15, R4 ;  /* 0x000000040f147221 */ /* 0x000fe20000000000 */
[----:B------:R-:W-:-:S02]  /*26b0*/  @P1 IMAD.MOV.U32 R4, RZ, RZ, 0x7f800000 ;  /* 0x7f800000ff041424 */ /* 0x000fc400078e00ff */
[----:B------:R-:W-:Y:S01]  /*26c0*/  FFMA.FTZ R9, R10, 1.4426950216293334961, R9 ;  /* 0x3fb8aa3b0a097823 */ /* 0x000fe20000010009 */
[----:B------:R-:W-:Y:S01]  /*26d0*/  FFMA.FTZ R16, R16, 1.4426950216293334961, R19 ;  /* 0x3fb8aa3b10107823 */ /* 0x000fe20000010013 */
[----:B------:R-:W-:Y:S01]  /*26e0*/  FADD R19, R14, R11 ;  /* 0x0000000b0e137221 */ /* 0x000fe20000000000 */
[----:B0-----:R-:W-:Y:S01]  /*26f0*/  IMAD R64, R64, R24, RZ ;  /* 0x0000001840407224 */ /* 0x001fe200078e02ff */
[----:B------:R-:W0:Y:S01]  /*2700*/  LDC.64 R10, c[0x0][0x398] ;  /* 0x0000e600ff0a7b82 */ /* 0x000e220000000a00 */
[----:B------:R-:W-:Y:S01]  /*2710*/  FADD R18, R8, R9 ;  /* 0x0000000908127221 */ /* 0x000fe20000000000 */
[----:B------:R-:W-:Y:S01]  /*2720*/  @P2 MOV R9, 0x7f800000 ;  /* 0x7f80000000092802 */ /* 0x000fe20000000f00 */
[----:B------:R-:W-:Y:S01]  /*2730*/  @P1 FFMA.FTZ R18, R7, R4, +INF ;  /* 0x7f80000007121423 */ /* 0x000fe20000010004 */
[----:B--2---:R-:W-:Y:S01]  /*2740*/  UIMAD UR4, UR7, UR4, URZ ;  /* 0x00000004070472a4 */ /* 0x004fe2000f8e02ff */
[----:B------:R-:W-:Y:S01]  /*2750*/  IMAD R4, R65, UR5, RZ ;  /* 0x0000000541047c24 */ /* 0x000fe2000f8e02ff */
[----:B------:R-:W-:Y:S01]  /*2760*/  FSETP.NEU.AND P1, PT, R5, RZ, PT ;  /* 0x000000ff0500720b */ /* 0x000fe20003f2d000 */
[----:B------:R-:W-:Y:S01]  /*2770*/  @P2 FFMA.FTZ R20, R6, R9, +INF ;  /* 0x7f80000006142423 */ /* 0x000fe20000010009 */
[----:B------:R-:W-:Y:S01]  /*2780*/  FSETP.NEU.AND P2, PT, R7, RZ, PT ;  /* 0x000000ff0700720b */ /* 0x000fe20003f4d000 */
[C---:B------:R-:W-:Y:S01]  /*2790*/  IMAD R7, R24.reuse, 0x8, R64 ;  /* 0x0000000818077824 */ /* 0x040fe200078e0240 */
[----:B------:R-:W-:Y:S01]  /*27a0*/  USHF.L.U32 UR8, UR4, 0x1, URZ ;  /* 0x0000000104087899 */ /* 0x000fe200080006ff */
[----:B------:R-:W-:Y:S01]  /*27b0*/  @P3 IMAD.MOV.U32 R6, RZ, RZ, 0x7f800000 ;  /* 0x7f800000ff063424 */ /* 0x000fe200078e00ff */
[----:B------:R-:W-:Y:S01]  /*27c0*/  UIMAD.WIDE UR4, UR4, 0x2, URZ ;  /* 0x00000002040478a5 */ /* 0x000fe2000f8e02ff */
[----:B------:R-:W-:Y:S01]  /*27d0*/  FADD R21, R17, R16 ;  /* 0x0000001011157221 */ /* 0x000fe20000000000 */
[----:B------:R-:W-:Y:S01]  /*27e0*/  LEA R9, R24, R7, 0x3 ;  /* 0x0000000718097211 */ /* 0x000fe200078e18ff */
[----:B------:R-:W-:Y:S01]  /*27f0*/  @P3 FFMA.FTZ R19, R5, R6, +INF ;  /* 0x7f80000005133423 */ /* 0x000fe20000010006 */
[----:B------:R-:W-:Y:S01]  /*2800*/  IMAD.SHL.U32 R5, R4, 0x2, RZ ;  /* 0x0000000204057824 */ /* 0x000fe200078e00ff */
[----:B------:R-:W-:Y:S01]  /*2810*/  FSEL R20, R20, -INF , P0 ;  /* 0xff80000014147808 */ /* 0x000fe20000000000 */
[----:B------:R-:W-:Y:S01]  /*2820*/  IMAD.HI R4, R4, 0x2, RZ ;  /* 0x0000000204047827 */ /* 0x000fe200078e02ff */
[----:B------:R-:W2:Y:S03]  /*2830*/  LDC.64 R30, c[0x0][0x3a0] ;  /* 0x0000e800ff1e7b82 */ /* 0x000ea60000000a00 */
[----:B------:R-:W-:Y:S01]  /*2840*/  IMAD R13, R24, 0x10, R9 ;  /* 0x00000010180d7824 */ /* 0x000fe200078e0209 */
[----:B------:R-:W0:Y:S02]  /*2850*/  LDCU UR4, c[0x0][0x3ec] ;  /* 0x00007d80ff0477ac */ /* 0x000e240008000800 */
[----:B0-----:R-:W-:Y:S01]  /*2860*/  IADD3 R16, P3, P6, R5, UR8, R10 ;  /* 0x0000000805107c10 */ /* 0x001fe2000fe7e00a */
[----:B------:R-:W-:-:S02]  /*2870*/  @P5 IMAD.MOV.U32 R6, RZ, RZ, 0x7f800000 ;  /* 0x7f800000ff065424 */ /* 0x000fc400078e00ff */
[----:B------:R-:W-:Y:S01]  /*2880*/  FFMA R74, R20, 0.69314718246459960938, R93 ;  /* 0x3f317218144a7823 */ /* 0x000fe2000000005d */
[----:B------:R-:W-:Y:S01]  /*2890*/  LEA R15, R24, R13, 0x3 ;  /* 0x0000000d180f7211 */ /* 0x000fe200078e18ff */
[----:B------:R-:W-:Y:S01]  /*28a0*/  IMAD R63, R63, R24, RZ ;  /* 0x000000183f3f7224 */ /* 0x000fe200078e02ff */
[----:B------:R-:W-:Y:S01]  /*28b0*/  IADD3.X R22, PT, PT, R4, UR5, R11, P3, P6 ;  /* 0x0000000504167c10 */ /* 0x000fe20009fec40b */
[----:B------:R-:W-:Y:S01]  /*28c0*/  @P5 FFMA.FTZ R21, R3, R6, +INF ;  /* 0x7f80000003155423 */ /* 0x000fe20000010006 */
[----:B------:R-:W-:Y:S01]  /*28d0*/  LEA R4, P6, R64, R16, 0x1 ;  /* 0x0000001040047211 */ /* 0x000fe200078c08ff */
[----:B------:R-:W-:Y:S01]  /*28e0*/  IMAD R62, R62, R24, RZ ;  /* 0x000000183e3e7224 */ /* 0x000fe200078e02ff */
[----:B------:R-:W-:Y:S01]  /*28f0*/  LEA R6, P5, R7, R16, 0x1 ;  /* 0x0000001007067211 */ /* 0x000fe200078a08ff */
[----:B------:R-:W-:Y:S01]  /*2900*/  IMAD R17, R24, 0x8, R15 ;  /* 0x0000000818117824 */ /* 0x000fe200078e020f */
[----:B------:R-:W-:Y:S01]  /*2910*/  LEA.HI.X.SX32 R5, R64, R22, 0x1, P6 ;  /* 0x0000001640057211 */ /* 0x000fe200030f0eff */
[----:B------:R-:W-:Y:S01]  /*2920*/  VIADD R59, R59, UR6 ;  /* 0x000000063b3b7c36 */ /* 0x000fe20008000000 */
[----:B------:R-:W-:-:S02]  /*2930*/  LEA R8, P3, R9, R16, 0x1 ;  /* 0x0000001009087211 */ /* 0x000fc400078608ff */
[----:B------:R-:W-:Y:S01]  /*2940*/  LEA.HI.X.SX32 R7, R7, R22, 0x1, P5 ;  /* 0x0000001607077211 */ /* 0x000fe200028f0eff */
[----:B-1----:R-:W-:Y:S01]  /*2950*/  STG.E.U16 desc[UR10][R4.64], R23 ;  /* 0x0000001704007986 */ /* 0x002fe2000c10150a */
[----:B------:R-:W-:Y:S01]  /*2960*/  PRMT R24, R23, 0x7632, R24 ;  /* 0x0000763217187816 */ /* 0x000fe20000000018 */
[----:B------:R-:W-:Y:S01]  /*2970*/  UIMAD UR4, UR7, UR4, URZ ;  /* 0x00000004070472a4 */ /* 0x000fe2000f8e02ff */
[-C--:B------:R-:W-:Y:S02]  /*2980*/  LEA R10, P6, R63, R16.reuse, 0x1 ;  /* 0x000000103f0a7211 */ /* 0x080fe400078c08ff */
[----:B------:R-:W-:Y:S01]  /*2990*/  LEA R12, P5, R13, R16, 0x1 ;  /* 0x000000100d0c7211 */ /* 0x000fe200078a08ff */
[----:B------:R0:W-:Y:S01]  /*29a0*/  STG.E.U16 desc[UR10][R6.64], R24 ;  /* 0x0000001806007986 */ /* 0x0001e2000c10150a */
[----:B------:R-:W-:Y:S01]  /*29b0*/  LEA.HI.X.SX32 R9, R9, R22, 0x1, P3 ;  /* 0x0000001609097211 */ /* 0x000fe200018f0eff */
[----:B------:R-:W-:Y:S01]  /*29c0*/  USHF.L.U32 UR7, UR4, 0x2, URZ ;  /* 0x0000000204077899 */ /* 0x000fe200080006ff */
[----:B------:R-:W-:Y:S01]  /*29d0*/  LEA R14, P3, R15, R16, 0x1 ;  /* 0x000000100f0e7211 */ /* 0x000fe200078608ff */
[----:B------:R-:W-:Y:S01]  /*29e0*/  UIMAD.WIDE UR4, UR4, 0x4, URZ ;  /* 0x00000004040478a5 */ /* 0x000fe2000f8e02ff */
[----:B------:R-:W-:Y:S01]  /*29f0*/  LEA.HI.X.SX32 R11, R63, R22, 0x1, P6 ;  /* 0x000000163f0b7211 */ /* 0x000fe200030f0eff */
[----:B---3--:R4:W-:Y:S01]  /*2a00*/  STG.E.U16 desc[UR10][R8.64], R25 ;  /* 0x0000001908007986 */ /* 0x0089e2000c10150a */
[----:B-----5:R-:W-:-:S02]  /*2a10*/  LEA R2, P6, R17, R16, 0x1 ;  /* 0x0000001011027211 */ /* 0x020fc400078c08ff */
[----:B------:R-:W-:Y:S02]  /*2a20*/  LEA.HI.X.SX32 R13, R13, R22, 0x1, P5 ;  /* 0x000000160d0d7211 */ /* 0x000fe400028f0eff */
[----:B------:R-:W-:Y:S02]  /*2a30*/  LEA R16, P5, R62, R16, 0x1 ;  /* 0x000000103e107211 */ /* 0x000fe400078a08ff */
[----:B0-----:R-:W-:Y:S02]  /*2a40*/  PRMT R7, R25, 0x7632, R7 ;  /* 0x0000763219077816 */ /* 0x001fe40000000007 */
[----:B------:R-:W-:Y:S02]  /*2a50*/  LEA.HI.X.SX32 R15, R15, R22, 0x1, P3 ;  /* 0x000000160f0f7211 */ /* 0x000fe400018f0eff */
[----:B------:R-:W-:Y:S01]  /*2a60*/  FSETP.NEU.AND P3, PT, R3, RZ, PT ;  /* 0x000000ff0300720b */ /* 0x000fe20003f6d000 */
[----:B------:R0:W-:Y:S01]  /*2a70*/  STG.E.U16 desc[UR10][R10.64], R7 ;  /* 0x000000070a007986 */ /* 0x0001e2000c10150a */
[----:B----4-:R-:W-:-:S02]  /*2a80*/  PRMT R9, R27, 0x7632, R9 ;  /* 0x000076321b097816 */ /* 0x010fc40000000009 */
[-C--:B------:R-:W-:Y:S01]  /*2a90*/  LEA.HI.X.SX32 R3, R17, R22.reuse, 0x1, P6 ;  /* 0x0000001611037211 */ /* 0x080fe200030f0eff */
[----:B------:R-:W-:Y:S01]  /*2aa0*/  STG.E.U16 desc[UR10][R12.64], R27 ;  /* 0x0000001b0c007986 */ /* 0x000fe2000c10150a */
[----:B------:R-:W-:Y:S02]  /*2ab0*/  LEA.HI.X.SX32 R17, R62, R22, 0x1, P5 ;  /* 0x000000163e117211 */ /* 0x000fe400028f0eff */
[----:B------:R-:W-:Y:S01]  /*2ac0*/  FSEL R5, R18, -INF , P2 ;  /* 0xff80000012057808 */ /* 0x000fe20001000000 */
[----:B------:R-:W-:Y:S01]  /*2ad0*/  STG.E.U16 desc[UR10][R14.64], R9 ;  /* 0x000000090e007986 */ /* 0x000fe2000c10150a */
[----:B------:R-:W-:Y:S02]  /*2ae0*/  FSEL R4, R19, -INF , P1 ;  /* 0xff80000013047808 */ /* 0x000fe40000800000 */
[----:B------:R-:W-:Y:S01]  /*2af0*/  FSEL R6, R21, -INF , P3 ;  /* 0xff80000015067808 */ /* 0x000fe20001800000 */
[----:B------:R1:W-:Y:S01]  /*2b00*/  STG.E.U16 desc[UR10][R2.64], R29 ;  /* 0x0000001d02007986 */ /* 0x0003e2000c10150a */
[----:B0-----:R-:W-:Y:S01]  /*2b10*/  PRMT R11, R29, 0x7632, R11 ;  /* 0x000076321d0b7816 */ /* 0x001fe2000000000b */
[----:B------:R-:W-:Y:S01]  /*2b20*/  FFMA R72, R5, 0.69314718246459960938, R92 ;  /* 0x3f31721805487823 */ /* 0x000fe2000000005c */
[----:B------:R-:W-:Y:S01]  /*2b30*/  FFMA R73, R4, 0.69314718246459960938, R73 ;  /* 0x3f31721804497823 */ /* 0x000fe20000000049 */
[----:B------:R-:W-:Y:S01]  /*2b40*/  FFMA R75, R6, 0.69314718246459960938, R95 ;  /* 0x3f317218064b7823 */ /* 0x000fe2000000005f */
[C---:B------:R-:W-:Y:S01]  /*2b50*/  IMAD.HI R4, R65.reuse, 0x4, RZ ;  /* 0x0000000441047827 */ /* 0x040fe200078e02ff */
[----:B------:R0:W-:Y:S01]  /*2b60*/  STG.E.U16 desc[UR10][R16.64], R11 ;  /* 0x0000000b10007986 */ /* 0x0001e2000c10150a */
[----:B------:R-:W-:Y:S01]  /*2b70*/  LEA.HI R0, R0, R59, RZ, 0x1f ;  /* 0x0000003b00007211 */ /* 0x000fe200078ff8ff */
[----:B------:R-:W-:Y:S01]  /*2b80*/  BAR.SYNC.DEFER_BLOCKING 0x0 ;  /* 0x0000000000007b1d */ /* 0x000fe20000010000 */
[----:B-1----:R-:W-:-:S05]  /*2b90*/  IMAD.SHL.U32 R3, R65, 0x4, RZ ;  /* 0x0000000441037824 */ /* 0x002fca00078e00ff */
[----:B--2---:R-:W-:-:S04]  /*2ba0*/  IADD3 R2, P0, P1, R3, UR7, R30 ;  /* 0x0000000703027c10 */ /* 0x004fc8000f91e01e */
[----:B------:R-:W-:Y:S01]  /*2bb0*/  IADD3.X R3, PT, PT, R4, UR5, R31, P0, P1 ;  /* 0x0000000504037c10 */ /* 0x000fe200087e241f */
[----:B------:R0:W-:Y:S01]  /*2bc0*/  STS.128 [R67], R72 ;  /* 0x0000004843007388 */ /* 0x0001e20000000c00 */
[----:B------:R-:W-:Y:S06]  /*2bd0*/  BAR.SYNC.DEFER_BLOCKING 0x0 ;  /* 0x0000000000007b1d */ /* 0x000fec0000010000 */
[----:B------:R-:W-:Y:S05]  /*2be0*/  @P4 EXIT ;  /* 0x000000000000494d */ /* 0x000fea0003800000 */
[----:B------:R-:W1:Y:S04]  /*2bf0*/  LDS R5, [R0] ;  /* 0x0000000000057984 */ /* 0x000e680000000800 */
[----:B-1----:R-:W-:Y:S01]  /*2c00*/  STG.E desc[UR10][R2.64], R5 ;  /* 0x0000000502007986 */ /* 0x002fe2000c10190a */
[----:B------:R-:W-:Y:S05]  /*2c10*/  EXIT ;  /* 0x000000000000794d */ /* 0x000fea0003800000 */
.L_x_2:
[----:B------:R-:W-:-:S00]  /*2c20*/  BRA `(.L_x_2) ;  /* 0xfffffffc00fc7947 */ /* 0x000fc0000383ffff */
[----:B------:R-:W-:-:S00]  /*2c30*/  NOP ;  /* 0x0000000000007918 */ /* 0x000fc00000000000 */
        /* <DEDUP_REMOVED lines=12> */
.L_x_3:


//--------------------- .nv.global.init           --------------------------
	.section	.nv.global.init,"aw",@progbits
.nv.global.init:
	.type		_$_str,@object
	.size		_$_str,(.L_0 - _$_str)
_$_str:
        /*0000*/ 	.byte	0x5f, 0x5f, 0x43, 0x55, 0x44, 0x41, 0x5f, 0x46, 0x54, 0x5a, 0x00
.L_0:


//--------------------- .nv.shared.attn_fwd       --------------------------
	.section	.nv.shared.attn_fwd,"aw",@nobits
	.sectionflags	@""
	.align	16
	.zero		1024


//--------------------- .nv.shared.reserved.0     --------------------------
	.section	.nv.shared.reserved.0,"aw",@nobits
	.weak		__nv_reservedSMEM_offset_0_alias
	.size		__nv_reservedSMEM_offset_0_alias, 0, 64
	.other		__nv_reservedSMEM_offset_0_alias,@"STO_CUDA_RESERVED_SHARED STV_DEFAULT"
__nv_reservedSMEM_offset_0_alias:
	.zero		0
	.zero		64


//--------------------- .nv.constant0.attn_fwd    --------------------------
	.section	.nv.constant0.attn_fwd,"a",@progbits
	.sectionflags	@""
	.align	4
.nv.constant0.attn_fwd:
	.zero		1032


//--------------------- SYMBOLS --------------------------

	.type		.nv.reservedSmem.offset0,@object
	.size		.nv.reservedSmem.offset0,0x4
	.type		.nv.reservedSmem.cap,@object
	.size		.nv.reservedSmem.cap,0x4
